	.headerflags	@"EF_CUDA_TEXMODE_UNIFIED EF_CUDA_64BIT_ADDRESS EF_CUDA_ACCELERATORS EF_CUDA_SM90 EF_CUDA_VIRTUAL_SM(EF_CUDA_SM90)"
	.elftype	@"ET_EXEC"


//--------------------- .nv.info                  --------------------------
	.section	.nv.info,"",@"SHT_CUDA_INFO"
	.align	4


	//----- nvinfo : EIATTR_REGCOUNT
	.align		4
        /*0000*/ 	.byte	0x04, 0x2f
        /*0002*/ 	.short	(.L_3 - .L_2)
	.align		4
.L_2:
        /*0004*/ 	.word	index@(triton_poi_fused_cat_relu_62)
        /*0008*/ 	.word	0x00000094


	//----- nvinfo : EIATTR_MIN_STACK_SIZE
	.align		4
.L_3:
        /*000c*/ 	.byte	0x04, 0x12
        /*000e*/ 	.short	(.L_5 - .L_4)
	.align		4
.L_4:
        /*0010*/ 	.word	index@(triton_poi_fused_cat_relu_62)
        /*0014*/ 	.word	0x00000000


	//----- nvinfo : EIATTR_FRAME_SIZE
	.align		4
.L_5:
        /*0018*/ 	.byte	0x04, 0x11
        /*001a*/ 	.short	(.L_7 - .L_6)
	.align		4
.L_6:
        /*001c*/ 	.word	index@(triton_poi_fused_cat_relu_62)
        /*0020*/ 	.word	0x00000000


	//----- nvinfo : EIATTR_MIN_STACK_SIZE
	.align		4
.L_7:
        /*0024*/ 	.byte	0x04, 0x12
        /*0026*/ 	.short	(.L_9 - .L_8)
	.align		4
.L_8:
        /*0028*/ 	.word	index@(triton_poi_fused_cat_relu_62)
        /*002c*/ 	.word	0x00000000
.L_9:


//--------------------- .nv.info.triton_poi_fused_cat_relu_62 --------------------------
	.section	.nv.info.triton_poi_fused_cat_relu_62,"",@"SHT_CUDA_INFO"
	.sectionflags	@""
	.align	4


	//----- nvinfo : EIATTR_CUDA_API_VERSION
	.align		4
        /*0000*/ 	.byte	0x04, 0x37
        /*0002*/ 	.short	(.L_11 - .L_10)
.L_10:
        /*0004*/ 	.word	0x0000007c


	//----- nvinfo : EIATTR_KPARAM_INFO
	.align		4
.L_11:
        /*0008*/ 	.byte	0x04, 0x17
        /*000a*/ 	.short	(.L_13 - .L_12)
.L_12:
        /*000c*/ 	.word	0x00000000
        /*0010*/ 	.short	0x0010
        /*0012*/ 	.short	0x007c
        /*0014*/ 	.byte	0x00, 0xf0, 0x11, 0x00


	//----- nvinfo : EIATTR_KPARAM_INFO
	.align		4
.L_13:
        /*0018*/ 	.byte	0x04, 0x17
        /*001a*/ 	.short	(.L_15 - .L_14)
.L_14:
        /*001c*/ 	.word	0x00000000
        /*0020*/ 	.short	0x000f
        /*0022*/ 	.short	0x0078
        /*0024*/ 	.byte	0x00, 0xf0, 0x11, 0x00


	//----- nvinfo : EIATTR_KPARAM_INFO
	.align		4
.L_15:
        /*0028*/ 	.byte	0x04, 0x17
        /*002a*/ 	.short	(.L_17 - .L_16)
.L_16:
        /*002c*/ 	.word	0x00000000
        /*0030*/ 	.short	0x000e
        /*0032*/ 	.short	0x0070
        /*0034*/ 	.byte	0x00, 0xf4, 0x21, 0x00


	//----- nvinfo : EIATTR_KPARAM_INFO
	.align		4
.L_17:
        /*0038*/ 	.byte	0x04, 0x17
        /*003a*/ 	.short	(.L_19 - .L_18)
.L_18:
        /*003c*/ 	.word	0x00000000
        /*0040*/ 	.short	0x000d
        /*0042*/ 	.short	0x0068
        /*0044*/ 	.byte	0x00, 0xf4, 0x21, 0x00


	//----- nvinfo : EIATTR_KPARAM_INFO
	.align		4
.L_19:
        /*0048*/ 	.byte	0x04, 0x17
        /*004a*/ 	.short	(.L_21 - .L_20)
.L_20:
        /*004c*/ 	.word	0x00000000
        /*0050*/ 	.short	0x000c
        /*0052*/ 	.short	0x0060
        /*0054*/ 	.byte	0x00, 0xf4, 0x21, 0x00


	//----- nvinfo : EIATTR_KPARAM_INFO
	.align		4
.L_21:
        /*0058*/ 	.byte	0x04, 0x17
        /*005a*/ 	.short	(.L_23 - .L_22)
.L_22:
        /*005c*/ 	.word	0x00000000
        /*0060*/ 	.short	0x000b
        /*0062*/ 	.short	0x0058
        /*0064*/ 	.byte	0x00, 0xf4, 0x21, 0x00


	//----- nvinfo : EIATTR_KPARAM_INFO
	.align		4
.L_23:
        /*0068*/ 	.byte	0x04, 0x17
        /*006a*/ 	.short	(.L_25 - .L_24)
.L_24:
        /*006c*/ 	.word	0x00000000
        /*0070*/ 	.short	0x000a
        /*0072*/ 	.short	0x0050
        /*0074*/ 	.byte	0x00, 0xf4, 0x21, 0x00


	//----- nvinfo : EIATTR_KPARAM_INFO
	.align		4
.L_25:
        /*0078*/ 	.byte	0x04, 0x17
        /*007a*/ 	.short	(.L_27 - .L_26)
.L_26:
        /*007c*/ 	.word	0x00000000
        /*0080*/ 	.short	0x0009
        /*0082*/ 	.short	0x0048
        /*0084*/ 	.byte	0x00, 0xf4, 0x21, 0x00


	//----- nvinfo : EIATTR_KPARAM_INFO
	.align		4
.L_27:
        /*0088*/ 	.byte	0x04, 0x17
        /*008a*/ 	.short	(.L_29 - .L_28)
.L_28:
        /*008c*/ 	.word	0x00000000
        /*0090*/ 	.short	0x0008
        /*0092*/ 	.short	0x0040
        /*0094*/ 	.byte	0x00, 0xf4, 0x21, 0x00


	//----- nvinfo : EIATTR_KPARAM_INFO
	.align		4
.L_29:
        /*0098*/ 	.byte	0x04, 0x17
        /*009a*/ 	.short	(.L_31 - .L_30)
.L_30:
        /*009c*/ 	.word	0x00000000
        /*00a0*/ 	.short	0x0007
        /*00a2*/ 	.short	0x0038
        /*00a4*/ 	.byte	0x00, 0xf4, 0x21, 0x00


	//----- nvinfo : EIATTR_KPARAM_INFO
	.align		4
.L_31:
        /*00a8*/ 	.byte	0x04, 0x17
        /*00aa*/ 	.short	(.L_33 - .L_32)
.L_32:
        /*00ac*/ 	.word	0x00000000
        /*00b0*/ 	.short	0x0006
        /*00b2*/ 	.short	0x0030
        /*00b4*/ 	.byte	0x00, 0xf4, 0x21, 0x00


	//----- nvinfo : EIATTR_KPARAM_INFO
	.align		4
.L_33:
        /*00b8*/ 	.byte	0x04, 0x17
        /*00ba*/ 	.short	(.L_35 - .L_34)
.L_34:
        /*00bc*/ 	.word	0x00000000
        /*00c0*/ 	.short	0x0005
        /*00c2*/ 	.short	0x0028
        /*00c4*/ 	.byte	0x00, 0xf4, 0x21, 0x00


	//----- nvinfo : EIATTR_KPARAM_INFO
	.align		4
.L_35:
        /*00c8*/ 	.byte	0x04, 0x17
        /*00ca*/ 	.short	(.L_37 - .L_36)
.L_36:
        /*00cc*/ 	.word	0x00000000
        /*00d0*/ 	.short	0x0004
        /*00d2*/ 	.short	0x0020
        /*00d4*/ 	.byte	0x00, 0xf4, 0x21, 0x00


	//----- nvinfo : EIATTR_KPARAM_INFO
	.align		4
.L_37:
        /*00d8*/ 	.byte	0x04, 0x17
        /*00da*/ 	.short	(.L_39 - .L_38)
.L_38:
        /*00dc*/ 	.word	0x00000000
        /*00e0*/ 	.short	0x0003
        /*00e2*/ 	.short	0x0018
        /*00e4*/ 	.byte	0x00, 0xf4, 0x21, 0x00


	//----- nvinfo : EIATTR_KPARAM_INFO
	.align		4
.L_39:
        /*00e8*/ 	.byte	0x04, 0x17
        /*00ea*/ 	.short	(.L_41 - .L_40)
.L_40:
        /*00ec*/ 	.word	0x00000000
        /*00f0*/ 	.short	0x0002
        /*00f2*/ 	.short	0x0010
        /*00f4*/ 	.byte	0x00, 0xf4, 0x21, 0x00


	//----- nvinfo : EIATTR_KPARAM_INFO
	.align		4
.L_41:
        /*00f8*/ 	.byte	0x04, 0x17
        /*00fa*/ 	.short	(.L_43 - .L_42)
.L_42:
        /*00fc*/ 	.word	0x00000000
        /*0100*/ 	.short	0x0001
        /*0102*/ 	.short	0x0008
        /*0104*/ 	.byte	0x00, 0xf4, 0x21, 0x00


	//----- nvinfo : EIATTR_KPARAM_INFO
	.align		4
.L_43:
        /*0108*/ 	.byte	0x04, 0x17
        /*010a*/ 	.short	(.L_45 - .L_44)
.L_44:
        /*010c*/ 	.word	0x00000000
        /*0110*/ 	.short	0x0000
        /*0112*/ 	.short	0x0000
        /*0114*/ 	.byte	0x00, 0xf4, 0x21, 0x00


	//----- nvinfo : EIATTR_SPARSE_MMA_MASK
	.align		4
.L_45:
        /*0118*/ 	.byte	0x03, 0x50
        /*011a*/ 	.short	0x0000


	//----- nvinfo : EIATTR_MAXREG_COUNT
	.align		4
        /*011c*/ 	.byte	0x03, 0x1b
        /*011e*/ 	.short	0x00ff


	//----- nvinfo : EIATTR_EXIT_INSTR_OFFSETS
	.align		4
        /*0120*/ 	.byte	0x04, 0x1c
        /*0122*/ 	.short	(.L_47 - .L_46)


	//   ....[0]....
.L_46:
        /*0124*/ 	.word	0x00004920


	//   ....[1]....
        /*0128*/ 	.word	0x00004940


	//----- nvinfo : EIATTR_REQNTID
	.align		4
.L_47:
        /*012c*/ 	.byte	0x04, 0x10
        /*012e*/ 	.short	(.L_49 - .L_48)
.L_48:
        /*0130*/ 	.word	0x00000100
        /*0134*/ 	.word	0x00000001
        /*0138*/ 	.word	0x00000001


	//----- nvinfo : EIATTR_CBANK_PARAM_SIZE
	.align		4
.L_49:
        /*013c*/ 	.byte	0x03, 0x19
        /*013e*/ 	.short	0x0080


	//----- nvinfo : EIATTR_PARAM_CBANK
	.align		4
        /*0140*/ 	.byte	0x04, 0x0a
        /*0142*/ 	.short	(.L_51 - .L_50)
	.align		4
.L_50:
        /*0144*/ 	.word	index@(.nv.constant0.triton_poi_fused_cat_relu_62)
        /*0148*/ 	.short	0x0210
        /*014a*/ 	.short	0x0080


	//----- nvinfo : EIATTR_SW_WAR
	.align		4
.L_51:
        /*014c*/ 	.byte	0x04, 0x36
        /*014e*/ 	.short	(.L_53 - .L_52)
.L_52:
        /*0150*/ 	.word	0x00000008
.L_53:


//--------------------- .nv.callgraph             --------------------------
	.section	.nv.callgraph,"",@"SHT_CUDA_CALLGRAPH"
	.align	4
	.sectionentsize	8
	.align		4
        /*0000*/ 	.word	0x00000000
	.align		4
        /*0004*/ 	.word	0xffffffff
	.align		4
        /*0008*/ 	.word	0x00000000
	.align		4
        /*000c*/ 	.word	0xfffffffe
	.align		4
        /*0010*/ 	.word	0x00000000
	.align		4
        /*0014*/ 	.word	0xfffffffd
	.align		4
        /*0018*/ 	.word	0x00000000
	.align		4
        /*001c*/ 	.word	0xfffffffc


//--------------------- .nv.constant4             --------------------------
	.section	.nv.constant4,"a",@progbits
	.align	8
	.align		8
.nv.constant4:
        /*0000*/ 	.dword	_$_str
	.align		8
        /*0008*/ 	.dword	_$_str_$_2


//--------------------- .text.triton_poi_fused_cat_relu_62 --------------------------
	.section	.text.triton_poi_fused_cat_relu_62,"ax",@progbits
	.align	128
        .global         triton_poi_fused_cat_relu_62
        .type           triton_poi_fused_cat_relu_62,@function
        .size           triton_poi_fused_cat_relu_62,(.L_x_1 - triton_poi_fused_cat_relu_62)
        .other          triton_poi_fused_cat_relu_62,@"STO_CUDA_ENTRY STV_DEFAULT"
triton_poi_fused_cat_relu_62:
.text.triton_poi_fused_cat_relu_62:
[----:B------:R-:W0:Y:S01]  /*0000*/  LDC R1, c[0x0][0x28] ;  /* 0x00000a00ff017b82 */ /* 0x000e220000000800 */
[----:B------:R-:W1:Y:S07]  /*0010*/  S2R R2, SR_TID.X ;  /* 0x0000000000027919 */ /* 0x000e6e0000002100 */
[----:B------:R-:W2:Y:S01]  /*0020*/  LDC.64 R14, c[0x0][0x248] ;  /* 0x00009200ff0e7b82 */ /* 0x000ea20000000a00 */
[----:B------:R-:W-:Y:S02]  /*0030*/  CS2R R16, SRZ ;  /* 0x0000000000107805 */ /* 0x000fe4000001ff00 */
[----:B------:R-:W-:Y:S01]  /*0040*/  CS2R R18, SRZ ;  /* 0x0000000000127805 */ /* 0x000fe2000001ff00 */
[----:B------:R-:W3:Y:S01]  /*0050*/  S2R R59, SR_CTAID.Y ;  /* 0x00000000003b7919 */ /* 0x000ee20000002600 */
[----:B------:R-:W-:-:S02]  /*0060*/  CS2R R24, SRZ ;  /* 0x0000000000187805 */ /* 0x000fc4000001ff00 */
[----:B------:R-:W-:Y:S01]  /*0070*/  CS2R R26, SRZ ;  /* 0x00000000001a7805 */ /* 0x000fe2000001ff00 */
[----:B------:R-:W-:Y:S01]  /*0080*/  ULDC.64 UR4, c[0x0][0x208] ;  /* 0x0000820000047ab9 */ /* 0x000fe20000000a00 */
[----:B------:R-:W4:Y:S01]  /*0090*/  S2R R0, SR_CTAID.X ;  /* 0x0000000000007919 */ /* 0x000f220000002500 */
[----:B------:R-:W5:Y:S01]  /*00a0*/  LDC.64 R28, c[0x0][0x210] ;  /* 0x00008400ff1c7b82 */ /* 0x000f620000000a00 */
[----:B------:R-:W-:Y:S02]  /*00b0*/  CS2R R72, SRZ ;  /* 0x0000000000487805 */ /* 0x000fe4000001ff00 */
[----:B------:R-:W-:Y:S02]  /*00c0*/  CS2R R74, SRZ ;  /* 0x00000000004a7805 */ /* 0x000fe4000001ff00 */
[----:B------:R-:W-:Y:S02]  /*00d0*/  CS2R R20, SRZ ;  /* 0x0000000000147805 */ /* 0x000fe4000001ff00 */
[----:B------:R-:W-:Y:S01]  /*00e0*/  CS2R R22, SRZ ;  /* 0x0000000000167805 */ /* 0x000fe2000001ff00 */
[----:B------:R-:W2:Y:S08]  /*00f0*/  LDC.64 R38, c[0x0][0x250] ;  /* 0x00009400ff267b82 */ /* 0x000eb00000000a00 */
[----:B------:R-:W2:Y:S01]  /*0100*/  LDC.64 R54, c[0x0][0x278] ;  /* 0x00009e00ff367b82 */ /* 0x000ea20000000a00 */
[----:B-1----:R-:W-:-:S07]  /*0110*/  IMAD.SHL.U32 R2, R2, 0x4, RZ ;  /* 0x0000000402027824 */ /* 0x002fce00078e00ff */
[----:B------:R-:W1:Y:S01]  /*0120*/  LDC.64 R36, c[0x0][0x258] ;  /* 0x00009600ff247b82 */ /* 0x000e620000000a00 */
[----:B------:R-:W-:Y:S01]  /*0130*/  LOP3.LUT R2, R2, 0x3fc, RZ, 0xc0, !PT ;  /* 0x000003fc02027812 */ /* 0x000fe200078ec0ff */
[----:B----4-:R-:W-:-:S06]  /*0140*/  IMAD.SHL.U32 R32, R0, 0x4, RZ ;  /* 0x0000000400207824 */ /* 0x010fcc00078e00ff */
[----:B------:R-:W4:Y:S01]  /*0150*/  LDC.64 R46, c[0x0][0x260] ;  /* 0x00009800ff2e7b82 */ /* 0x000f220000000a00 */
[----:B---3--:R-:W-:Y:S02]  /*0160*/  IMAD R59, R59, 0x400, R2 ;  /* 0x000004003b3b7824 */ /* 0x008fe400078e0202 */
[----:B------:R-:W-:Y:S02]  /*0170*/  VIADD R30, R32, 0x3 ;  /* 0x00000003201e7836 */ /* 0x000fe40000000000 */
[----:B------:R-:W-:-:S03]  /*0180*/  IMAD.HI R2, R59, 0x2e8ba2e9, RZ ;  /* 0x2e8ba2e93b027827 */ /* 0x000fc600078e02ff */
[----:B------:R-:W-:Y:S01]  /*0190*/  ISETP.GE.AND P3, PT, R30, 0x4, PT ;  /* 0x000000041e00780c */ /* 0x000fe20003f66270 */
[C---:B------:R-:W-:Y:S01]  /*01a0*/  VIADD R31, R32.reuse, 0x1 ;  /* 0x00000001201f7836 */ /* 0x040fe20000000000 */
[----:B------:R-:W-:Y:S01]  /*01b0*/  SHF.R.U32.HI R3, RZ, 0x1f, R2 ;  /* 0x0000001fff037819 */ /* 0x000fe20000011602 */
[----:B------:R-:W-:Y:S01]  /*01c0*/  VIADD R11, R32, 0x2 ;  /* 0x00000002200b7836 */ /* 0x000fe20000000000 */
[----:B------:R-:W-:Y:S01]  /*01d0*/  ISETP.LT.AND P5, PT, R59, 0xb00, !P3 ;  /* 0x00000b003b00780c */ /* 0x000fe20005fa1270 */
[----:B------:R-:W3:Y:S01]  /*01e0*/  LDC.64 R44, c[0x0][0x268] ;  /* 0x00009a00ff2c7b82 */ /* 0x000ee20000000a00 */
[----:B------:R-:W-:Y:S02]  /*01f0*/  LEA.HI.SX32 R2, R2, R3, 0x19 ;  /* 0x0000000302027211 */ /* 0x000fe400078fcaff */
[----:B------:R-:W-:-:S05]  /*0200*/  ISETP.GE.AND P2, PT, R11, 0x4, PT ;  /* 0x000000040b00780c */ /* 0x000fca0003f46270 */
[----:B------:R-:W1:Y:S01]  /*0210*/  LDC.64 R56, c[0x0][0x270] ;  /* 0x00009c00ff387b82 */ /* 0x000e620000000a00 */
[----:B------:R-:W-:Y:S01]  /*0220*/  IMAD R10, R2, 0x2c0, RZ ;  /* 0x000002c0020a7824 */ /* 0x000fe200078e02ff */
[C---:B------:R-:W-:Y:S02]  /*0230*/  ISETP.LT.AND P6, PT, R59.reuse, 0xb00, !P2 ;  /* 0x00000b003b00780c */ /* 0x040fe400057c1270 */
[----:B------:R-:W-:Y:S02]  /*0240*/  CS2R R34, SRZ ;  /* 0x0000000000227805 */ /* 0x000fe4000001ff00 */
[----:B------:R-:W-:Y:S01]  /*0250*/  SHF.R.U32.HI R53, RZ, 0x1, R11 ;  /* 0x00000001ff357819 */ /* 0x000fe2000001160b */
[--C-:B------:R-:W-:Y:S01]  /*0260*/  IMAD.IADD R3, R59, 0x1, -R10.reuse ;  /* 0x000000013b037824 */ /* 0x100fe200078e0a0a */
[----:B------:R-:W-:Y:S01]  /*0270*/  P2R R83, PR, RZ, 0x20 ;  /* 0x00000020ff537803 */ /* 0x000fe20000000000 */
[----:B------:R-:W-:Y:S01]  /*0280*/  IMAD R10, R31, 0xb0, R10 ;  /* 0x000000b01f0a7824 */ /* 0x000fe200078e020a */
[----:B------:R-:W-:Y:S01]  /*0290*/  P2R R85, PR, RZ, 0x40 ;  /* 0x00000040ff557803 */ /* 0x000fe20000000000 */
[----:B------:R-:W-:-:S02]  /*02a0*/  VIADD R61, R3, 0xfffffea0 ;  /* 0xfffffea0033d7836 */ /* 0x000fc40000000000 */
[C---:B------:R-:W-:Y:S02]  /*02b0*/  VIADD R58, R10.reuse, 0x160 ;  /* 0x000001600a3a7836 */ /* 0x040fe40000000000 */
[----:B------:R-:W-:Y:S01]  /*02c0*/  VIADD R52, R10, 0xb0 ;  /* 0x000000b00a347836 */ /* 0x000fe20000000000 */
[C---:B------:R-:W-:Y:S01]  /*02d0*/  ISETP.LT.U32.AND P1, PT, R61.reuse, 0xb0, P5 ;  /* 0x000000b03d00780c */ /* 0x040fe20002f21070 */
[--C-:B------:R-:W-:Y:S01]  /*02e0*/  IMAD.IADD R13, R58, 0x1, R61.reuse ;  /* 0x000000013a0d7824 */ /* 0x100fe200078e023d */
[----:B------:R-:W-:Y:S01]  /*02f0*/  ISETP.LT.U32.AND P0, PT, R61, 0xb0, P6 ;  /* 0x000000b03d00780c */ /* 0x000fe20003701070 */
[----:B------:R-:W-:Y:S02]  /*0300*/  IMAD.IADD R9, R52, 0x1, R61 ;  /* 0x0000000134097824 */ /* 0x000fe400078e023d */
[----:B--2---:R-:W-:-:S04]  /*0310*/  IMAD.WIDE R6, R13, 0x4, R14 ;  /* 0x000000040d067825 */ /* 0x004fc800078e020e */
[----:B-----5:R-:W-:-:S04]  /*0320*/  IMAD.WIDE R12, R13, 0x4, R28 ;  /* 0x000000040d0c7825 */ /* 0x020fc800078e021c */
[----:B------:R2:W5:Y:S01]  /*0330*/  @P1 LDG.E.EL.128 R16, desc[UR4][R6.64] ;  /* 0x0000000406101981 */ /* 0x000562000c2e1d00 */
[----:B------:R-:W-:-:S03]  /*0340*/  IMAD.WIDE R4, R9, 0x4, R14 ;  /* 0x0000000409047825 */ /* 0x000fc600078e020e */
[----:B------:R-:W3:Y:S01]  /*0350*/  @P1 LDG.E.EL.128 R24, desc[UR4][R12.64] ;  /* 0x000000040c181981 */ /* 0x000ee2000c2e1d00 */
[----:B------:R-:W-:-:S03]  /*0360*/  IMAD.WIDE R8, R9, 0x4, R28 ;  /* 0x0000000409087825 */ /* 0x000fc600078e021c */
[----:B------:R4:W3:Y:S04]  /*0370*/  @P0 LDG.E.EL.128 R72, desc[UR4][R4.64] ;  /* 0x0000000404480981 */ /* 0x0008e8000c2e1d00 */
[----:B------:R-:W3:Y:S01]  /*0380*/  @P0 LDG.E.EL.128 R20, desc[UR4][R8.64] ;  /* 0x0000000408140981 */ /* 0x000ee2000c2e1d00 */
[----:B--2---:R-:W-:-:S04]  /*0390*/  IMAD.IADD R7, R10, 0x1, R61 ;  /* 0x000000010a077824 */ /* 0x004fc800078e023d */
[----:B0---4-:R-:W-:-:S04]  /*03a0*/  IMAD.WIDE R4, R7, 0x4, R14 ;  /* 0x0000000407047825 */ /* 0x011fc800078e020e */
[----:B------:R-:W-:Y:S01]  /*03b0*/  IMAD.WIDE R6, R7, 0x4, R28 ;  /* 0x0000000407067825 */ /* 0x000fe200078e021c */
[----:B-----5:R-:W-:Y:S02]  /*03c0*/  SEL R50, R16, RZ, P1 ;  /* 0x000000ff10327207 */ /* 0x020fe40000800000 */
[----:B------:R-:W-:Y:S02]  /*03d0*/  SEL R51, R17, RZ, P1 ;  /* 0x000000ff11337207 */ /* 0x000fe40000800000 */
[----:B------:R-:W-:Y:S02]  /*03e0*/  SEL R115, R18, RZ, P1 ;  /* 0x000000ff12737207 */ /* 0x000fe40000800000 */
[----:B------:R-:W-:Y:S02]  /*03f0*/  SEL R117, R19, RZ, P1 ;  /* 0x000000ff13757207 */ /* 0x000fe40000800000 */
[----:B---3--:R-:W-:Y:S02]  /*0400*/  SEL R49, R24, RZ, P1 ;  /* 0x000000ff18317207 */ /* 0x008fe40000800000 */
[----:B------:R-:W-:-:S02]  /*0410*/  SEL R48, R25, RZ, P1 ;  /* 0x000000ff19307207 */ /* 0x000fc40000800000 */
[----:B------:R-:W-:Y:S02]  /*0420*/  SEL R118, R26, RZ, P1 ;  /* 0x000000ff1a767207 */ /* 0x000fe40000800000 */
[----:B------:R-:W-:Y:S02]  /*0430*/  SEL R124, R27, RZ, P1 ;  /* 0x000000ff1b7c7207 */ /* 0x000fe40000800000 */
[----:B------:R-:W-:Y:S02]  /*0440*/  ISETP.GE.AND P1, PT, R31, 0x4, PT ;  /* 0x000000041f00780c */ /* 0x000fe40003f26270 */
[----:B------:R-:W-:Y:S02]  /*0450*/  SEL R63, R72, RZ, P0 ;  /* 0x000000ff483f7207 */ /* 0x000fe40000000000 */
[----:B------:R-:W-:Y:S02]  /*0460*/  ISETP.LT.AND P4, PT, R59, 0xb00, !P1 ;  /* 0x00000b003b00780c */ /* 0x000fe40004f81270 */
[----:B------:R-:W-:-:S02]  /*0470*/  SEL R73, R73, RZ, P0 ;  /* 0x000000ff49497207 */ /* 0x000fc40000000000 */
[----:B------:R-:W-:Y:S02]  /*0480*/  SEL R114, R74, RZ, P0 ;  /* 0x000000ff4a727207 */ /* 0x000fe40000000000 */
[----:B------:R-:W-:Y:S02]  /*0490*/  SEL R116, R75, RZ, P0 ;  /* 0x000000ff4b747207 */ /* 0x000fe40000000000 */
[----:B------:R-:W-:Y:S02]  /*04a0*/  SEL R60, R20, RZ, P0 ;  /* 0x000000ff143c7207 */ /* 0x000fe40000000000 */
[----:B------:R-:W-:Y:S02]  /*04b0*/  SEL R72, R21, RZ, P0 ;  /* 0x000000ff15487207 */ /* 0x000fe40000000000 */
[----:B------:R-:W-:Y:S02]  /*04c0*/  SEL R123, R22, RZ, P0 ;  /* 0x000000ff167b7207 */ /* 0x000fe40000000000 */
[----:B------:R-:W-:-:S02]  /*04d0*/  SEL R125, R23, RZ, P0 ;  /* 0x000000ff177d7207 */ /* 0x000fc40000000000 */
[----:B------:R-:W-:Y:S02]  /*04e0*/  ISETP.LT.U32.AND P0, PT, R61, 0xb0, P4 ;  /* 0x000000b03d00780c */ /* 0x000fe40002701070 */
[----:B------:R-:W-:Y:S02]  /*04f0*/  CS2R R16, SRZ ;  /* 0x0000000000107805 */ /* 0x000fe4000001ff00 */
[----:B------:R-:W-:Y:S02]  /*0500*/  CS2R R18, SRZ ;  /* 0x0000000000127805 */ /* 0x000fe4000001ff00 */
[----:B------:R-:W-:Y:S02]  /*0510*/  CS2R R20, SRZ ;  /* 0x0000000000147805 */ /* 0x000fe4000001ff00 */
[----:B------:R-:W-:-:S05]  /*0520*/  CS2R R22, SRZ ;  /* 0x0000000000167805 */ /* 0x000fca000001ff00 */
[----:B------:R-:W2:Y:S04]  /*0530*/  @P0 LDG.E.EL.128 R16, desc[UR4][R4.64] ;  /* 0x0000000404100981 */ /* 0x000ea8000c2e1d00 */
[----:B------:R0:W3:Y:S01]  /*0540*/  @P0 LDG.E.EL.128 R20, desc[UR4][R6.64] ;  /* 0x0000000406140981 */ /* 0x0000e2000c2e1d00 */
[----:B------:R-:W-:Y:S01]  /*0550*/  P2R R84, PR, RZ, 0x10 ;  /* 0x00000010ff547803 */ /* 0x000fe20000000000 */
[----:B------:R-:W-:-:S04]  /*0560*/  IMAD.IADD R8, R2, 0x1, R0 ;  /* 0x0000000102087824 */ /* 0x000fc800078e0200 */
[----:B------:R-:W-:-:S04]  /*0570*/  IMAD R9, R8, 0x2c0, R61 ;  /* 0x000002c008097824 */ /* 0x000fc800078e023d */
[----:B0-----:R-:W-:-:S04]  /*0580*/  IMAD.WIDE R6, R9, 0x4, R28 ;  /* 0x0000000409067825 */ /* 0x001fc800078e021c */
[----:B------:R-:W-:Y:S01]  /*0590*/  IMAD.WIDE R4, R9, 0x4, R14 ;  /* 0x0000000409047825 */ /* 0x000fe200078e020e */
[----:B--2---:R-:W-:Y:S02]  /*05a0*/  SEL R65, R16, RZ, P0 ;  /* 0x000000ff10417207 */ /* 0x004fe40000000000 */
[----:B------:R-:W-:Y:S02]  /*05b0*/  SEL R64, R17, RZ, P0 ;  /* 0x000000ff11407207 */ /* 0x000fe40000000000 */
[----:B------:R-:W-:Y:S02]  /*05c0*/  SEL R77, R18, RZ, P0 ;  /* 0x000000ff124d7207 */ /* 0x000fe40000000000 */
[----:B------:R-:W-:Y:S02]  /*05d0*/  SEL R70, R19, RZ, P0 ;  /* 0x000000ff13467207 */ /* 0x000fe40000000000 */
[----:B---3--:R-:W-:Y:S02]  /*05e0*/  SEL R66, R20, RZ, P0 ;  /* 0x000000ff14427207 */ /* 0x008fe40000000000 */
[----:B------:R-:W-:-:S02]  /*05f0*/  SEL R67, R21, RZ, P0 ;  /* 0x000000ff15437207 */ /* 0x000fc40000000000 */
[----:B------:R-:W-:Y:S02]  /*0600*/  SEL R78, R22, RZ, P0 ;  /* 0x000000ff164e7207 */ /* 0x000fe40000000000 */
[----:B------:R-:W-:Y:S02]  /*0610*/  SEL R81, R23, RZ, P0 ;  /* 0x000000ff17517207 */ /* 0x000fe40000000000 */
[----:B------:R-:W-:-:S04]  /*0620*/  ISETP.GE.AND P0, PT, R59, 0xb00, PT ;  /* 0x00000b003b00780c */ /* 0x000fc80003f06270 */
[----:B------:R-:W-:-:S04]  /*0630*/  ISETP.LT.AND P0, PT, R32, 0x4, !P0 ;  /* 0x000000042000780c */ /* 0x000fc80004701270 */
[----:B------:R-:W-:Y:S02]  /*0640*/  ISETP.LT.U32.AND P4, PT, R61, 0xb0, P0 ;  /* 0x000000b03d00780c */ /* 0x000fe40000781070 */
[----:B------:R-:W-:Y:S02]  /*0650*/  CS2R R16, SRZ ;  /* 0x0000000000107805 */ /* 0x000fe4000001ff00 */
[----:B------:R-:W-:Y:S02]  /*0660*/  CS2R R18, SRZ ;  /* 0x0000000000127805 */ /* 0x000fe4000001ff00 */
[----:B------:R-:W-:Y:S02]  /*0670*/  CS2R R20, SRZ ;  /* 0x0000000000147805 */ /* 0x000fe4000001ff00 */
[----:B------:R-:W-:-:S05]  /*0680*/  CS2R R22, SRZ ;  /* 0x0000000000167805 */ /* 0x000fca000001ff00 */
[----:B------:R0:W2:Y:S04]  /*0690*/  @P4 LDG.E.EL.128 R16, desc[UR4][R4.64] ;  /* 0x0000000404104981 */ /* 0x0000a8000c2e1d00 */
[----:B------:R3:W4:Y:S01]  /*06a0*/  @P4 LDG.E.EL.128 R20, desc[UR4][R6.64] ;  /* 0x0000000406144981 */ /* 0x000722000c2e1d00 */
[----:B------:R-:W-:Y:S01]  /*06b0*/  CS2R R24, SRZ ;  /* 0x0000000000187805 */ /* 0x000fe2000001ff00 */
[----:B0-----:R-:W-:Y:S02]  /*06c0*/  VIADD R5, R9, 0xffffff50 ;  /* 0xffffff5009057836 */ /* 0x001fe40000000000 */
[----:B---3--:R-:W-:Y:S02]  /*06d0*/  IMAD.MOV.U32 R7, RZ, RZ, 0x630 ;  /* 0x00000630ff077424 */ /* 0x008fe400078e00ff */
[----:B------:R-:W-:-:S02]  /*06e0*/  IMAD.SHL.U32 R9, R0, 0x2, RZ ;  /* 0x0000000200097824 */ /* 0x000fc400078e00ff */
[----:B------:R-:W-:Y:S01]  /*06f0*/  IMAD R42, R2, R7, 0x2c0 ;  /* 0x000002c0022a7424 */ /* 0x000fe200078e0207 */
[----:B------:R-:W-:Y:S01]  /*0700*/  CS2R R26, SRZ ;  /* 0x00000000001a7805 */ /* 0x000fe2000001ff00 */
[----:B------:R-:W-:Y:S02]  /*0710*/  VIADD R113, R3, 0xfffffdf0 ;  /* 0xfffffdf003717836 */ /* 0x000fe40000000000 */
[----:B------:R-:W-:Y:S02]  /*0720*/  IMAD R9, R9, 0x210, R42 ;  /* 0x0000021009097824 */ /* 0x000fe400078e022a */
[----:B------:R-:W-:Y:S01]  /*0730*/  IMAD.WIDE R4, R5, 0x4, R38 ;  /* 0x0000000405047825 */ /* 0x000fe200078e0226 */
[----:B------:R-:W-:-:S03]  /*0740*/  CS2R R6, SRZ ;  /* 0x0000000000067805 */ /* 0x000fc6000001ff00 */
[----:B------:R-:W-:-:S04]  /*0750*/  IMAD.IADD R41, R9, 0x1, R113 ;  /* 0x0000000109297824 */ /* 0x000fc800078e0271 */
[----:B------:R-:W-:Y:S01]  /*0760*/  IMAD.WIDE R40, R41, 0x4, R54 ;  /* 0x0000000429287825 */ /* 0x000fe200078e0236 */
[----:B------:R-:W-:Y:S02]  /*0770*/  CS2R R32, SRZ ;  /* 0x0000000000207805 */ /* 0x000fe4000001ff00 */
[----:B------:R-:W-:Y:S02]  /*0780*/  CS2R R12, SRZ ;  /* 0x00000000000c7805 */ /* 0x000fe4000001ff00 */
[----:B------:R-:W-:Y:S01]  /*0790*/  CS2R R14, SRZ ;  /* 0x00000000000e7805 */ /* 0x000fe2000001ff00 */
[----:B-1----:R-:W-:-:S04]  /*07a0*/  IMAD.WIDE R36, R3, 0x4, R36 ;  /* 0x0000000403247825 */ /* 0x002fc800078e0224 */
[----:B------:R-:W-:-:S04]  /*07b0*/  IMAD.WIDE R46, R3, 0x4, R46 ;  /* 0x00000004032e7825 */ /* 0x000fc800078e022e */
[----:B------:R-:W-:-:S04]  /*07c0*/  IMAD.WIDE R44, R3, 0x4, R44 ;  /* 0x00000004032c7825 */ /* 0x000fc800078e022c */
[----:B------:R-:W-:Y:S01]  /*07d0*/  IMAD.WIDE R56, R3, 0x4, R56 ;  /* 0x0000000403387825 */ /* 0x000fe200078e0238 */
[----:B--2---:R-:W-:Y:S02]  /*07e0*/  SEL R71, R16, RZ, P4 ;  /* 0x000000ff10477207 */ /* 0x004fe40002000000 */
[----:B------:R-:W-:Y:S02]  /*07f0*/  SEL R62, R17, RZ, P4 ;  /* 0x000000ff113e7207 */ /* 0x000fe40002000000 */
[----:B------:R-:W-:Y:S02]  /*0800*/  SEL R79, R18, RZ, P4 ;  /* 0x000000ff124f7207 */ /* 0x000fe40002000000 */
[----:B------:R-:W-:Y:S02]  /*0810*/  SEL R75, R19, RZ, P4 ;  /* 0x000000ff134b7207 */ /* 0x000fe40002000000 */
[----:B----4-:R-:W-:Y:S02]  /*0820*/  SEL R68, R20, RZ, P4 ;  /* 0x000000ff14447207 */ /* 0x010fe40002000000 */
[----:B------:R-:W-:-:S02]  /*0830*/  SEL R69, R21, RZ, P4 ;  /* 0x000000ff15457207 */ /* 0x000fc40002000000 */
[----:B------:R-:W-:Y:S02]  /*0840*/  SEL R76, R22, RZ, P4 ;  /* 0x000000ff164c7207 */ /* 0x000fe40002000000 */
[----:B------:R-:W-:Y:S02]  /*0850*/  SEL R74, R23, RZ, P4 ;  /* 0x000000ff174a7207 */ /* 0x000fe40002000000 */
[----:B------:R-:W-:Y:S02]  /*0860*/  ISETP.GT.AND P4, PT, R3, 0x20f, P0 ;  /* 0x0000020f0300780c */ /* 0x000fe40000784270 */
[----:B------:R-:W-:Y:S02]  /*0870*/  CS2R R20, SRZ ;  /* 0x0000000000147805 */ /* 0x000fe4000001ff00 */
[----:B------:R-:W-:Y:S02]  /*0880*/  CS2R R22, SRZ ;  /* 0x0000000000167805 */ /* 0x000fe4000001ff00 */
[----:B------:R-:W-:-:S02]  /*0890*/  CS2R R16, SRZ ;  /* 0x0000000000107805 */ /* 0x000fc4000001ff00 */
[----:B------:R-:W-:-:S05]  /*08a0*/  CS2R R18, SRZ ;  /* 0x0000000000127805 */ /* 0x000fca000001ff00 */
[----:B------:R0:W2:Y:S04]  /*08b0*/  @P4 LDG.E.EL.128 R24, desc[UR4][R4.64] ;  /* 0x0000000404184981 */ /* 0x0000a8000c2e1d00 */
[----:B------:R-:W3:Y:S04]  /*08c0*/  @P4 LDG.E.EL.128 R32, desc[UR4][R36.64+-0x840] ;  /* 0xfff7c00424204981 */ /* 0x000ee8000c2e1d00 */
[----:B------:R-:W4:Y:S01]  /*08d0*/  @P4 LDG.E.EL.128 R20, desc[UR4][R46.64+-0x840] ;  /* 0xfff7c0042e144981 */ /* 0x000f22000c2e1d00 */
[----:B0-----:R-:W-:-:S03]  /*08e0*/  CS2R R4, SRZ ;  /* 0x0000000000047805 */ /* 0x001fc6000001ff00 */
[----:B------:R-:W5:Y:S04]  /*08f0*/  @P4 LDG.E.EL.128 R16, desc[UR4][R44.64+-0x840] ;  /* 0xfff7c0042c104981 */ /* 0x000f68000c2e1d00 */
[----:B------:R-:W4:Y:S04]  /*0900*/  @P4 LDG.E.EL.128 R4, desc[UR4][R40.64] ;  /* 0x0000000428044981 */ /* 0x000f28000c2e1d00 */
[----:B------:R-:W5:Y:S01]  /*0910*/  @P4 LDG.E.EL.128 R12, desc[UR4][R56.64+-0x840] ;  /* 0xfff7c004380c4981 */ /* 0x000f62000c2e1d00 */
[----:B--2---:R-:W-:Y:S02]  /*0920*/  SEL R132, R24, RZ, P4 ;  /* 0x000000ff18847207 */ /* 0x004fe40002000000 */
[----:B------:R-:W-:-:S02]  /*0930*/  SEL R128, R25, RZ, P4 ;  /* 0x000000ff19807207 */ /* 0x000fc40002000000 */
[----:B------:R-:W-:Y:S02]  /*0940*/  SEL R126, R26, RZ, P4 ;  /* 0x000000ff1a7e7207 */ /* 0x000fe40002000000 */
[----:B------:R-:W-:Y:S02]  /*0950*/  SEL R127, R27, RZ, P4 ;  /* 0x000000ff1b7f7207 */ /* 0x000fe40002000000 */
[----:B---3--:R-:W-:Y:S02]  /*0960*/  SEL R134, R35, RZ, P4 ;  /* 0x000000ff23867207 */ /* 0x008fe40002000000 */
[----:B----4-:R-:W-:Y:S02]  /*0970*/  SEL R96, R4, RZ, P4 ;  /* 0x000000ff04607207 */ /* 0x010fe40002000000 */
[----:B------:R-:W-:Y:S02]  /*0980*/  LEA.HI R4, R31, R31, RZ, 0x1 ;  /* 0x0000001f1f047211 */ /* 0x000fe400078f08ff */
[----:B------:R-:W-:-:S02]  /*0990*/  SEL R99, R6, RZ, P4 ;  /* 0x000000ff06637207 */ /* 0x000fc40002000000 */
[----:B------:R-:W-:Y:S02]  /*09a0*/  LOP3.LUT R6, R4, 0xfffffffe, RZ, 0xc0, !PT ;  /* 0xfffffffe04067812 */ /* 0x000fe400078ec0ff */
[----:B------:R-:W-:Y:S02]  /*09b0*/  SEL R139, R34, RZ, P4 ;  /* 0x000000ff228b7207 */ /* 0x000fe40002000000 */
[----:B------:R-:W-:Y:S02]  /*09c0*/  SEL R137, R33, RZ, P4 ;  /* 0x000000ff21897207 */ /* 0x000fe40002000000 */
[----:B------:R-:W-:Y:S02]  /*09d0*/  SEL R135, R32, RZ, P4 ;  /* 0x000000ff20877207 */ /* 0x000fe40002000000 */
[----:B------:R-:W-:Y:S02]  /*09e0*/  SEL R92, R20, RZ, P4 ;  /* 0x000000ff145c7207 */ /* 0x000fe40002000000 */
[----:B------:R-:W-:-:S02]  /*09f0*/  SEL R90, R21, RZ, P4 ;  /* 0x000000ff155a7207 */ /* 0x000fc40002000000 */
[----:B------:R-:W-:Y:S02]  /*0a00*/  SEL R91, R22, RZ, P4 ;  /* 0x000000ff165b7207 */ /* 0x000fe40002000000 */
[----:B------:R-:W-:Y:S02]  /*0a10*/  SEL R89, R23, RZ, P4 ;  /* 0x000000ff17597207 */ /* 0x000fe40002000000 */
[----:B-----5:R-:W-:Y:S02]  /*0a20*/  SEL R80, R16, RZ, P4 ;  /* 0x000000ff10507207 */ /* 0x020fe40002000000 */
[----:B------:R-:W-:Y:S02]  /*0a30*/  SEL R86, R17, RZ, P4 ;  /* 0x000000ff11567207 */ /* 0x000fe40002000000 */
[----:B------:R-:W-:Y:S02]  /*0a40*/  SEL R87, R18, RZ, P4 ;  /* 0x000000ff12577207 */ /* 0x000fe40002000000 */
[----:B------:R-:W-:-:S02]  /*0a50*/  SEL R88, R19, RZ, P4 ;  /* 0x000000ff13587207 */ /* 0x000fc40002000000 */
[----:B------:R-:W-:Y:S02]  /*0a60*/  SEL R93, R12, RZ, P4 ;  /* 0x000000ff0c5d7207 */ /* 0x000fe40002000000 */
[----:B------:R-:W-:Y:S02]  /*0a70*/  SEL R95, R13, RZ, P4 ;  /* 0x000000ff0d5f7207 */ /* 0x000fe40002000000 */
[----:B------:R-:W-:Y:S02]  /*0a80*/  SEL R94, R14, RZ, P4 ;  /* 0x000000ff0e5e7207 */ /* 0x000fe40002000000 */
[----:B------:R-:W-:Y:S02]  /*0a90*/  SEL R97, R15, RZ, P4 ;  /* 0x000000ff0f617207 */ /* 0x000fe40002000000 */
[----:B------:R-:W-:Y:S02]  /*0aa0*/  SEL R98, R5, RZ, P4 ;  /* 0x000000ff05627207 */ /* 0x000fe40002000000 */
[----:B------:R-:W-:-:S02]  /*0ab0*/  SEL R100, R7, RZ, P4 ;  /* 0x000000ff07647207 */ /* 0x000fc40002000000 */
[----:B------:R-:W-:Y:S01]  /*0ac0*/  ISETP.LT.AND P4, PT, R59, 0xb00, !P1 ;  /* 0x00000b003b00780c */ /* 0x000fe20004f81270 */
[----:B------:R-:W-:Y:S01]  /*0ad0*/  IMAD.IADD R6, R31, 0x1, -R6 ;  /* 0x000000011f067824 */ /* 0x000fe200078e0a06 */
[----:B------:R-:W-:Y:S02]  /*0ae0*/  SHF.R.S32.HI R31, RZ, 0x1, R4 ;  /* 0x00000001ff1f7819 */ /* 0x000fe40000011404 */
[----:B------:R-:W-:Y:S01]  /*0af0*/  ISETP.GT.AND P4, PT, R3, 0x20f, P4 ;  /* 0x0000020f0300780c */ /* 0x000fe20002784270 */
[----:B------:R-:W-:Y:S02]  /*0b00*/  IMAD R6, R6, 0xb0, R42 ;  /* 0x000000b006067824 */ /* 0x000fe400078e022a */
[----:B------:R-:W-:Y:S01]  /*0b10*/  IMAD.IADD R23, R10, 0x1, R113 ;  /* 0x000000010a177824 */ /* 0x000fe200078e0271 */
[----:B------:R-:W-:Y:S01]  /*0b20*/  CS2R R4, SRZ ;  /* 0x0000000000047805 */ /* 0x000fe2000001ff00 */
[----:B------:R-:W-:Y:S01]  /*0b30*/  IMAD R31, R31, 0x210, R6 ;  /* 0x000002101f1f7824 */ /* 0x000fe200078e0206 */
[----:B------:R-:W-:-:S02]  /*0b40*/  CS2R R6, SRZ ;  /* 0x0000000000067805 */ /* 0x000fc4000001ff00 */
[----:B------:R-:W-:Y:S02]  /*0b50*/  CS2R R12, SRZ ;  /* 0x00000000000c7805 */ /* 0x000fe4000001ff00 */
[----:B------:R-:W-:Y:S01]  /*0b60*/  CS2R R14, SRZ ;  /* 0x00000000000e7805 */ /* 0x000fe2000001ff00 */
[----:B------:R-:W-:Y:S01]  /*0b70*/  IMAD.WIDE R22, R23, 0x4, R38 ;  /* 0x0000000417167825 */ /* 0x000fe200078e0226 */
[----:B------:R-:W-:-:S03]  /*0b80*/  CS2R R16, SRZ ;  /* 0x0000000000107805 */ /* 0x000fc6000001ff00 */
[----:B------:R-:W-:Y:S01]  /*0b90*/  IMAD.IADD R41, R31, 0x1, R113 ;  /* 0x000000011f297824 */ /* 0x000fe200078e0271 */
[----:B------:R0:W2:Y:S01]  /*0ba0*/  @P4 LDG.E.EL.128 R4, desc[UR4][R22.64] ;  /* 0x0000000416044981 */ /* 0x0000a2000c2e1d00 */
[----:B------:R-:W-:Y:S02]  /*0bb0*/  CS2R R18, SRZ ;  /* 0x0000000000127805 */ /* 0x000fe4000001ff00 */
[----:B------:R-:W-:Y:S02]  /*0bc0*/  CS2R R20, SRZ ;  /* 0x0000000000147805 */ /* 0x000fe4000001ff00 */
[----:B------:R-:W-:Y:S01]  /*0bd0*/  CS2R R24, SRZ ;  /* 0x0000000000187805 */ /* 0x000fe2000001ff00 */
[----:B------:R-:W3:Y:S01]  /*0be0*/  @P4 LDG.E.EL.128 R12, desc[UR4][R36.64+-0x840] ;  /* 0xfff7c004240c4981 */ /* 0x000ee2000c2e1d00 */
[----:B------:R-:W-:Y:S02]  /*0bf0*/  CS2R R26, SRZ ;  /* 0x00000000001a7805 */ /* 0x000fe4000001ff00 */
[----:B------:R-:W-:-:S02]  /*0c00*/  CS2R R32, SRZ ;  /* 0x0000000000207805 */ /* 0x000fc4000001ff00 */
[----:B------:R-:W-:Y:S01]  /*0c10*/  CS2R R34, SRZ ;  /* 0x0000000000227805 */ /* 0x000fe2000001ff00 */
[----:B------:R-:W-:Y:S01]  /*0c20*/  IMAD.WIDE R40, R41, 0x4, R54 ;  /* 0x0000000429287825 */ /* 0x000fe200078e0236 */
[----:B------:R-:W4:Y:S01]  /*0c30*/  @P4 LDG.E.EL.128 R16, desc[UR4][R46.64+-0x840] ;  /* 0xfff7c0042e104981 */ /* 0x000f22000c2e1d00 */
[----:B0-----:R-:W-:-:S03]  /*0c40*/  CS2R R22, SRZ ;  /* 0x0000000000167805 */ /* 0x001fc6000001ff00 */
[----:B------:R-:W5:Y:S04]  /*0c50*/  @P4 LDG.E.EL.128 R24, desc[UR4][R56.64+-0x840] ;  /* 0xfff7c00438184981 */ /* 0x000f68000c2e1d00 */
[----:B------:R-:W4:Y:S04]  /*0c60*/  @P4 LDG.E.EL.128 R20, desc[UR4][R44.64+-0x840] ;  /* 0xfff7c0042c144981 */ /* 0x000f28000c2e1d00 */
[----:B------:R0:W4:Y:S01]  /*0c70*/  @P4 LDG.E.EL.128 R32, desc[UR4][R40.64] ;  /* 0x0000000428204981 */ /* 0x000122000c2e1d00 */
[----:B------:R-:W-:Y:S01]  /*0c80*/  IMAD R53, R53, 0x210, R42 ;  /* 0x0000021035357824 */ /* 0x000fe200078e022a */
[----:B------:R-:W-:-:S02]  /*0c90*/  ISETP.GT.AND P5, PT, R3, 0x20f, P5 ;  /* 0x0000020f0300780c */ /* 0x000fc40002fa4270 */
[----:B0-----:R-:W-:Y:S02]  /*0ca0*/  CS2R R40, SRZ ;  /* 0x0000000000287805 */ /* 0x001fe4000001ff00 */
[----:B---3--:R-:W-:Y:S02]  /*0cb0*/  SEL R138, R14, RZ, P4 ;  /* 0x000000ff0e8a7207 */ /* 0x008fe40002000000 */
[----:B------:R-:W-:Y:S02]  /*0cc0*/  LEA.HI R14, R30, R30, RZ, 0x1 ;  /* 0x0000001e1e0e7211 */ /* 0x000fe400078f08ff */
[----:B------:R-:W-:Y:S02]  /*0cd0*/  SEL R140, R15, RZ, P4 ;  /* 0x000000ff0f8c7207 */ /* 0x000fe40002000000 */
[----:B------:R-:W-:Y:S02]  /*0ce0*/  LOP3.LUT R15, R14, 0xfffffffe, RZ, 0xc0, !PT ;  /* 0xfffffffe0e0f7812 */ /* 0x000fe400078ec0ff */
[----:B--2---:R-:W-:-:S02]  /*0cf0*/  SEL R129, R4, RZ, P4 ;  /* 0x000000ff04817207 */ /* 0x004fc40002000000 */
[----:B------:R-:W-:Y:S02]  /*0d00*/  SEL R130, R5, RZ, P4 ;  /* 0x000000ff05827207 */ /* 0x000fe40002000000 */
[----:B------:R-:W-:Y:S02]  /*0d10*/  SEL R131, R6, RZ, P4 ;  /* 0x000000ff06837207 */ /* 0x000fe40002000000 */
[----:B------:R-:W-:Y:S02]  /*0d20*/  SEL R133, R7, RZ, P4 ;  /* 0x000000ff07857207 */ /* 0x000fe40002000000 */
[----:B------:R-:W-:Y:S02]  /*0d30*/  SEL R141, R13, RZ, P4 ;  /* 0x000000ff0d8d7207 */ /* 0x000fe40002000000 */
[----:B------:R-:W-:Y:S02]  /*0d40*/  SEL R136, R12, RZ, P4 ;  /* 0x000000ff0c887207 */ /* 0x000fe40002000000 */
[----:B----4-:R-:W-:-:S02]  /*0d50*/  SEL R122, R16, RZ, P4 ;  /* 0x000000ff107a7207 */ /* 0x010fc40002000000 */
[----:B------:R-:W-:Y:S02]  /*0d60*/  SEL R121, R17, RZ, P4 ;  /* 0x000000ff11797207 */ /* 0x000fe40002000000 */
[----:B------:R-:W-:Y:S02]  /*0d70*/  SEL R120, R18, RZ, P4 ;  /* 0x000000ff12787207 */ /* 0x000fe40002000000 */
[----:B------:R-:W-:Y:S02]  /*0d80*/  SEL R119, R19, RZ, P4 ;  /* 0x000000ff13777207 */ /* 0x000fe40002000000 */
[----:B------:R-:W-:Y:S02]  /*0d90*/  SEL R101, R20, RZ, P4 ;  /* 0x000000ff14657207 */ /* 0x000fe40002000000 */
[----:B------:R-:W-:Y:S02]  /*0da0*/  SEL R102, R21, RZ, P4 ;  /* 0x000000ff15667207 */ /* 0x000fe40002000000 */
[----:B------:R-:W-:-:S02]  /*0db0*/  SEL R103, R22, RZ, P4 ;  /* 0x000000ff16677207 */ /* 0x000fc40002000000 */
[----:B------:R-:W-:Y:S02]  /*0dc0*/  SEL R104, R23, RZ, P4 ;  /* 0x000000ff17687207 */ /* 0x000fe40002000000 */
[----:B-----5:R-:W-:Y:S02]  /*0dd0*/  SEL R106, R24, RZ, P4 ;  /* 0x000000ff186a7207 */ /* 0x020fe40002000000 */
[----:B------:R-:W-:Y:S02]  /*0de0*/  SEL R105, R25, RZ, P4 ;  /* 0x000000ff19697207 */ /* 0x000fe40002000000 */
[----:B------:R-:W-:Y:S02]  /*0df0*/  SEL R108, R26, RZ, P4 ;  /* 0x000000ff1a6c7207 */ /* 0x000fe40002000000 */
[----:B------:R-:W-:Y:S02]  /*0e00*/  SEL R107, R27, RZ, P4 ;  /* 0x000000ff1b6b7207 */ /* 0x000fe40002000000 */
[----:B------:R-:W-:-:S02]  /*0e10*/  SEL R109, R32, RZ, P4 ;  /* 0x000000ff206d7207 */ /* 0x000fc40002000000 */
[----:B------:R-:W-:Y:S02]  /*0e20*/  SEL R110, R33, RZ, P4 ;  /* 0x000000ff216e7207 */ /* 0x000fe40002000000 */
[----:B------:R-:W-:Y:S02]  /*0e30*/  SEL R111, R34, RZ, P4 ;  /* 0x000000ff226f7207 */ /* 0x000fe40002000000 */
[----:B------:R-:W-:Y:S02]  /*0e40*/  SEL R112, R35, RZ, P4 ;  /* 0x000000ff23707207 */ /* 0x000fe40002000000 */
[----:B------:R-:W-:Y:S01]  /*0e50*/  ISETP.GT.AND P4, PT, R3, 0x20f, P6 ;  /* 0x0000020f0300780c */ /* 0x000fe20003784270 */
[----:B------:R-:W-:Y:S02]  /*0e60*/  IMAD.IADD R15, R30, 0x1, -R15 ;  /* 0x000000011e0f7824 */ /* 0x000fe400078e0a0f */
[----:B------:R-:W-:Y:S01]  /*0e70*/  IMAD.IADD R13, R52, 0x1, R113 ;  /* 0x00000001340d7824 */ /* 0x000fe200078e0271 */
[----:B------:R-:W-:Y:S01]  /*0e80*/  CS2R R32, SRZ ;  /* 0x0000000000207805 */ /* 0x000fe2000001ff00 */
[----:B------:R-:W-:Y:S01]  /*0e90*/  IMAD R15, R15, 0xb0, R42 ;  /* 0x000000b00f0f7824 */ /* 0x000fe200078e022a */
[----:B------:R-:W-:-:S02]  /*0ea0*/  CS2R R34, SRZ ;  /* 0x0000000000227805 */ /* 0x000fc4000001ff00 */
[----:B------:R-:W-:Y:S01]  /*0eb0*/  CS2R R42, SRZ ;  /* 0x00000000002a7805 */ /* 0x000fe2000001ff00 */
[----:B------:R-:W-:Y:S01]  /*0ec0*/  IMAD.WIDE R12, R13, 0x4, R38 ;  /* 0x000000040d0c7825 */ /* 0x000fe200078e0226 */
[----:B------:R-:W-:-:S03]  /*0ed0*/  SHF.R.S32.HI R82, RZ, 0x1, R14 ;  /* 0x00000001ff527819 */ /* 0x000fc6000001140e */
[----:B------:R-:W-:Y:S01]  /*0ee0*/  IMAD.IADD R5, R58, 0x1, R113 ;  /* 0x000000013a057824 */ /* 0x000fe200078e0271 */
[----:B------:R0:W2:Y:S04]  /*0ef0*/  @P4 LDG.E.EL.128 R32, desc[UR4][R12.64] ;  /* 0x000000040c204981 */ /* 0x0000a8000c2e1d00 */
[----:B------:R-:W3:Y:S01]  /*0f00*/  @P4 LDG.E.EL.128 R40, desc[UR4][R36.64+-0x840] ;  /* 0xfff7c00424284981 */ /* 0x000ee2000c2e1d00 */
[----:B------:R-:W-:Y:S01]  /*0f10*/  IMAD.WIDE R38, R5, 0x4, R38 ;  /* 0x0000000405267825 */ /* 0x000fe200078e0226 */
[----:B------:R-:W-:Y:S02]  /*0f20*/  CS2R R4, SRZ ;  /* 0x0000000000047805 */ /* 0x000fe4000001ff00 */
[----:B------:R-:W-:Y:S01]  /*0f30*/  CS2R R6, SRZ ;  /* 0x0000000000067805 */ /* 0x000fe2000001ff00 */
[----:B------:R-:W-:Y:S01]  /*0f40*/  IMAD R82, R82, 0x210, R15 ;  /* 0x0000021052527824 */ /* 0x000fe200078e020f */
[----:B0-----:R-:W-:-:S02]  /*0f50*/  CS2R R12, SRZ ;  /* 0x00000000000c7805 */ /* 0x001fc4000001ff00 */
[----:B------:R-:W-:Y:S02]  /*0f60*/  CS2R R14, SRZ ;  /* 0x00000000000e7805 */ /* 0x000fe4000001ff00 */
[----:B------:R-:W4:Y:S04]  /*0f70*/  @P5 LDG.E.EL.128 R4, desc[UR4][R38.64] ;  /* 0x0000000426045981 */ /* 0x000f28000c2e1d00 */
[----:B------:R0:W5:Y:S01]  /*0f80*/  @P5 LDG.E.EL.128 R12, desc[UR4][R36.64+-0x840] ;  /* 0xfff7c004240c5981 */ /* 0x000162000c2e1d00 */
[----:B------:R-:W-:Y:S01]  /*0f90*/  FADD R30, R117, R124 ;  /* 0x0000007c751e7221 */ /* 0x000fe20000000000 */
[----:B------:R-:W-:Y:S01]  /*0fa0*/  FADD R51, R51, R48 ;  /* 0x0000003033337221 */ /* 0x000fe20000000000 */
[----:B------:R-:W-:Y:S01]  /*0fb0*/  FADD R48, R114, R123 ;  /* 0x0000007b72307221 */ /* 0x000fe20000000000 */
[----:B------:R-:W-:Y:S01]  /*0fc0*/  FADD R11, R115, R118 ;  /* 0x00000076730b7221 */ /* 0x000fe20000000000 */
[----:B------:R-:W-:Y:S01]  /*0fd0*/  FADD R123, R127, -R134 ;  /* 0x800000867f7b7221 */ /* 0x000fe20000000000 */
[----:B------:R-:W-:Y:S01]  /*0fe0*/  FADD R50, R50, R49 ;  /* 0x0000003132327221 */ /* 0x000fe20000000000 */
[----:B------:R-:W-:Y:S01]  /*0ff0*/  FADD R49, R116, R125 ;  /* 0x0000007d74317221 */ /* 0x000fe20000000000 */
[----:B------:R-:W-:-:S02]  /*1000*/  CS2R R20, SRZ ;  /* 0x0000000000147805 */ /* 0x000fc4000001ff00 */
[----:B------:R-:W-:Y:S02]  /*1010*/  CS2R R22, SRZ ;  /* 0x0000000000167805 */ /* 0x000fe4000001ff00 */
[----:B------:R-:W-:Y:S02]  /*1020*/  CS2R R16, SRZ ;  /* 0x0000000000107805 */ /* 0x000fe4000001ff00 */
[----:B------:R-:W-:Y:S02]  /*1030*/  CS2R R18, SRZ ;  /* 0x0000000000127805 */ /* 0x000fe4000001ff00 */
[----:B0-----:R-:W-:Y:S02]  /*1040*/  CS2R R36, SRZ ;  /* 0x0000000000247805 */ /* 0x001fe4000001ff00 */
[----:B------:R-:W-:Y:S02]  /*1050*/  CS2R R38, SRZ ;  /* 0x0000000000267805 */ /* 0x000fe4000001ff00 */
[----:B------:R-:W-:-:S02]  /*1060*/  CS2R R24, SRZ ;  /* 0x0000000000187805 */ /* 0x000fc4000001ff00 */
[----:B------:R-:W-:Y:S01]  /*1070*/  CS2R R26, SRZ ;  /* 0x00000000001a7805 */ /* 0x000fe2000001ff00 */
[----:B------:R-:W-:Y:S01]  /*1080*/  FADD R124, R129, -R136 ;  /* 0x80000088817c7221 */ /* 0x000fe20000000000 */
[----:B------:R-:W4:Y:S01]  /*1090*/  @P4 LDG.E.EL.128 R20, desc[UR4][R46.64+-0x840] ;  /* 0xfff7c0042e144981 */ /* 0x000f22000c2e1d00 */
[----:B------:R-:W-:Y:S01]  /*10a0*/  FADD R115, R131, -R138 ;  /* 0x8000008a83737221 */ /* 0x000fe20000000000 */
[----:B------:R-:W-:Y:S02]  /*10b0*/  FADD R116, R130, -R141 ;  /* 0x8000008d82747221 */ /* 0x000fe40000000000 */
[----:B------:R0:W4:Y:S04]  /*10c0*/  @P5 LDG.E.EL.128 R16, desc[UR4][R46.64+-0x840] ;  /* 0xfff7c0042e105981 */ /* 0x000128000c2e1d00 */
[----:B------:R-:W4:Y:S04]  /*10d0*/  @P4 LDG.E.EL.128 R36, desc[UR4][R44.64+-0x840] ;  /* 0xfff7c0042c244981 */ /* 0x000f28000c2e1d00 */
[----:B------:R1:W4:Y:S01]  /*10e0*/  @P5 LDG.E.EL.128 R24, desc[UR4][R44.64+-0x840] ;  /* 0xfff7c0042c185981 */ /* 0x000322000c2e1d00 */
[----:B0-----:R-:W-:-:S02]  /*10f0*/  CS2R R46, SRZ ;  /* 0x00000000002e7805 */ /* 0x001fc4000001ff00 */
[----:B-1----:R-:W-:Y:S02]  /*1100*/  CS2R R44, SRZ ;  /* 0x00000000002c7805 */ /* 0x002fe4000001ff00 */
[----:B--2---:R-:W-:Y:S02]  /*1110*/  SEL R34, R34, RZ, P4 ;  /* 0x000000ff22227207 */ /* 0x004fe40002000000 */
[----:B---3--:R-:W-:Y:S02]  /*1120*/  SEL R117, R42, RZ, P4 ;  /* 0x000000ff2a757207 */ /* 0x008fe40002000000 */
[----:B------:R-:W-:Y:S02]  /*1130*/  SEL R118, R43, RZ, P4 ;  /* 0x000000ff2b767207 */ /* 0x000fe40002000000 */
[----:B------:R-:W-:Y:S01]  /*1140*/  SEL R35, R35, RZ, P4 ;  /* 0x000000ff23237207 */ /* 0x000fe20002000000 */
[----:B------:R-:W-:Y:S01]  /*1150*/  FADD R117, R34, -R117 ;  /* 0x8000007522757221 */ /* 0x000fe20000000000 */
[----:B------:R-:W-:-:S02]  /*1160*/  SEL R32, R32, RZ, P4 ;  /* 0x000000ff20207207 */ /* 0x000fc40002000000 */
[----:B------:R-:W-:Y:S02]  /*1170*/  SEL R33, R33, RZ, P4 ;  /* 0x000000ff21217207 */ /* 0x000fe40002000000 */
[----:B------:R-:W-:Y:S02]  /*1180*/  SEL R34, R41, RZ, P4 ;  /* 0x000000ff29227207 */ /* 0x000fe40002000000 */
[----:B------:R-:W-:Y:S01]  /*1190*/  SEL R127, R40, RZ, P4 ;  /* 0x000000ff287f7207 */ /* 0x000fe20002000000 */
[----:B------:R-:W-:Y:S01]  /*11a0*/  FADD R118, R35, -R118 ;  /* 0x8000007623767221 */ /* 0x000fe20000000000 */
[----:B-----5:R-:W-:Y:S01]  /*11b0*/  SEL R40, R15, RZ, P5 ;  /* 0x000000ff0f287207 */ /* 0x020fe20002800000 */
[----:B------:R-:W-:Y:S01]  /*11c0*/  FADD R125, R33, -R34 ;  /* 0x80000022217d7221 */ /* 0x000fe20000000000 */
[----:B----4-:R-:W-:Y:S01]  /*11d0*/  SEL R7, R7, RZ, P5 ;  /* 0x000000ff07077207 */ /* 0x010fe20002800000 */
[----:B------:R-:W-:Y:S01]  /*11e0*/  FADD R127, R32, -R127 ;  /* 0x8000007f207f7221 */ /* 0x000fe20000000000 */
[----:B------:R-:W-:-:S02]  /*11f0*/  CS2R R32, SRZ ;  /* 0x0000000000207805 */ /* 0x000fc4000001ff00 */
[----:B------:R-:W-:Y:S02]  /*1200*/  CS2R R34, SRZ ;  /* 0x0000000000227805 */ /* 0x000fe4000001ff00 */
[----:B------:R-:W-:Y:S01]  /*1210*/  SEL R129, R14, RZ, P5 ;  /* 0x000000ff0e817207 */ /* 0x000fe20002800000 */
[----:B------:R-:W-:Y:S01]  /*1220*/  FADD R15, R7, -R40 ;  /* 0x80000028070f7221 */ /* 0x000fe20000000000 */
[----:B------:R-:W-:Y:S01]  /*1230*/  SEL R6, R6, RZ, P5 ;  /* 0x000000ff06067207 */ /* 0x000fe20002800000 */
[----:B------:R-:W-:Y:S01]  /*1240*/  IMAD.IADD R7, R53, 0x1, R113 ;  /* 0x0000000135077824 */ /* 0x000fe200078e0271 */
[----:B------:R-:W2:Y:S01]  /*1250*/  @P5 LDG.E.EL.128 R32, desc[UR4][R56.64+-0x840] ;  /* 0xfff7c00438205981 */ /* 0x000ea2000c2e1d00 */
[----:B------:R-:W-:Y:S02]  /*1260*/  SEL R130, R13, RZ, P5 ;  /* 0x000000ff0d827207 */ /* 0x000fe40002800000 */
[----:B------:R-:W-:Y:S01]  /*1270*/  FADD R129, R6, -R129 ;  /* 0x8000008106817221 */ /* 0x000fe20000000000 */
[----:B------:R-:W-:Y:S01]  /*1280*/  SEL R5, R5, RZ, P5 ;  /* 0x000000ff05057207 */ /* 0x000fe20002800000 */
[----:B------:R-:W-:Y:S01]  /*1290*/  IMAD.WIDE R6, R7, 0x4, R54 ;  /* 0x0000000407067825 */ /* 0x000fe200078e0236 */
[----:B------:R-:W-:-:S02]  /*12a0*/  SEL R4, R4, RZ, P5 ;  /* 0x000000ff04047207 */ /* 0x000fc40002800000 */
[----:B------:R-:W-:Y:S01]  /*12b0*/  SEL R131, R12, RZ, P5 ;  /* 0x000000ff0c837207 */ /* 0x000fe20002800000 */
[----:B------:R-:W-:Y:S02]  /*12c0*/  IMAD.IADD R113, R82, 0x1, R113 ;  /* 0x0000000152717824 */ /* 0x000fe400078e0271 */
[----:B------:R-:W-:Y:S01]  /*12d0*/  FADD R130, R5, -R130 ;  /* 0x8000008205827221 */ /* 0x000fe20000000000 */
[----:B------:R0:W3:Y:S01]  /*12e0*/  @P4 LDG.E.EL.128 R44, desc[UR4][R6.64] ;  /* 0x00000004062c4981 */ /* 0x0000e2000c2e1d00 */
[----:B------:R-:W-:Y:S01]  /*12f0*/  FADD R131, R4, -R131 ;  /* 0x8000008304837221 */ /* 0x000fe20000000000 */
[----:B------:R-:W-:Y:S01]  /*1300*/  CS2R R4, SRZ ;  /* 0x0000000000047805 */ /* 0x000fe2000001ff00 */
[----:B------:R-:W-:Y:S01]  /*1310*/  IMAD.WIDE R54, R113, 0x4, R54 ;  /* 0x0000000471367825 */ /* 0x000fe200078e0236 */
[----:B0-----:R-:W-:Y:S02]  /*1320*/  CS2R R6, SRZ ;  /* 0x0000000000067805 */ /* 0x001fe4000001ff00 */
[----:B------:R-:W-:-:S02]  /*1330*/  CS2R R40, SRZ ;  /* 0x0000000000287805 */ /* 0x000fc4000001ff00 */
[----:B------:R-:W-:Y:S02]  /*1340*/  CS2R R42, SRZ ;  /* 0x00000000002a7805 */ /* 0x000fe4000001ff00 */
[----:B------:R0:W4:Y:S04]  /*1350*/  @P5 LDG.E.EL.128 R4, desc[UR4][R54.64] ;  /* 0x0000000436045981 */ /* 0x000128000c2e1d00 */
[----:B------:R-:W5:Y:S01]  /*1360*/  @P4 LDG.E.EL.128 R40, desc[UR4][R56.64+-0x840] ;  /* 0xfff7c00438284981 */ /* 0x000f62000c2e1d00 */
[----:B------:R-:W-:Y:S01]  /*1370*/  FADD R92, R92, 0.0010000000474974513054 ;  /* 0x3a83126f5c5c7421 */ /* 0x000fe20000000000 */
[----:B------:R-:W-:Y:S01]  /*1380*/  FADD R90, R90, 0.0010000000474974513054 ;  /* 0x3a83126f5a5a7421 */ /* 0x000fe20000000000 */
[----:B------:R-:W-:Y:S01]  /*1390*/  FADD R114, R133, -R140 ;  /* 0x8000008c85727221 */ /* 0x000fe20000000000 */
[----:B------:R-:W-:Y:S01]  /*13a0*/  FADD R126, R126, -R139 ;  /* 0x8000008b7e7e7221 */ /* 0x000fe20000000000 */
[----:B------:R-:W-:Y:S01]  /*13b0*/  FADD R128, R128, -R137 ;  /* 0x8000008980807221 */ /* 0x000fe20000000000 */
[----:B------:R-:W-:-:S02]  /*13c0*/  SEL R16, R16, RZ, P5 ;  /* 0x000000ff10107207 */ /* 0x000fc40002800000 */
[----:B------:R-:W-:Y:S02]  /*13d0*/  SEL R17, R17, RZ, P5 ;  /* 0x000000ff11117207 */ /* 0x000fe40002800000 */
[----:B------:R-:W-:Y:S02]  /*13e0*/  SEL R18, R18, RZ, P5 ;  /* 0x000000ff12127207 */ /* 0x000fe40002800000 */
[----:B------:R-:W-:Y:S02]  /*13f0*/  SEL R19, R19, RZ, P5 ;  /* 0x000000ff13137207 */ /* 0x000fe40002800000 */
[----:B------:R-:W-:Y:S02]  /*1400*/  SEL R24, R24, RZ, P5 ;  /* 0x000000ff18187207 */ /* 0x000fe40002800000 */
[----:B------:R-:W-:Y:S02]  /*1410*/  SEL R25, R25, RZ, P5 ;  /* 0x000000ff19197207 */ /* 0x000fe40002800000 */
[----:B------:R-:W-:-:S02]  /*1420*/  SEL R26, R26, RZ, P5 ;  /* 0x000000ff1a1a7207 */ /* 0x000fc40002800000 */
[----:B------:R-:W-:Y:S01]  /*1430*/  SEL R138, R27, RZ, P5 ;  /* 0x000000ff1b8a7207 */ /* 0x000fe20002800000 */
[----:B------:R-:W-:Y:S01]  /*1440*/  FADD R132, R132, -R135 ;  /* 0x8000008784847221 */ /* 0x000fe20000000000 */
[----:B------:R-:W-:Y:S01]  /*1450*/  SEL R135, R22, RZ, P4 ;  /* 0x000000ff16877207 */ /* 0x000fe20002000000 */
[----:B------:R-:W-:Y:S01]  /*1460*/  FADD R91, R91, 0.0010000000474974513054 ;  /* 0x3a83126f5b5b7421 */ /* 0x000fe20000000000 */
[----:B------:R-:W-:Y:S02]  /*1470*/  SEL R133, R20, RZ, P4 ;  /* 0x000000ff14857207 */ /* 0x000fe40002000000 */
[----:B------:R-:W-:Y:S02]  /*1480*/  SEL R134, R21, RZ, P4 ;  /* 0x000000ff15867207 */ /* 0x000fe40002000000 */
[----:B------:R-:W-:Y:S02]  /*1490*/  SEL R136, R23, RZ, P4 ;  /* 0x000000ff17887207 */ /* 0x000fe40002000000 */
[----:B------:R-:W-:-:S02]  /*14a0*/  SEL R36, R36, RZ, P4 ;  /* 0x000000ff24247207 */ /* 0x000fc40002000000 */
[----:B------:R-:W-:Y:S02]  /*14b0*/  SEL R37, R37, RZ, P4 ;  /* 0x000000ff25257207 */ /* 0x000fe40002000000 */
[----:B------:R-:W-:Y:S02]  /*14c0*/  SEL R38, R38, RZ, P4 ;  /* 0x000000ff26267207 */ /* 0x000fe40002000000 */
[----:B------:R-:W-:Y:S01]  /*14d0*/  SEL R39, R39, RZ, P4 ;  /* 0x000000ff27277207 */ /* 0x000fe20002000000 */
[----:B------:R-:W-:Y:S01]  /*14e0*/  FADD R89, R89, 0.0010000000474974513054 ;  /* 0x3a83126f59597421 */ /* 0x000fe20000000000 */
[----:B------:R-:W-:Y:S01]  /*14f0*/  FADD R122, R122, 0.0010000000474974513054 ;  /* 0x3a83126f7a7a7421 */ /* 0x000fe20000000000 */
[----:B------:R-:W-:Y:S01]  /*1500*/  FADD R121, R121, 0.0010000000474974513054 ;  /* 0x3a83126f79797421 */ /* 0x000fe20000000000 */
[----:B------:R-:W-:Y:S01]  /*1510*/  FADD R120, R120, 0.0010000000474974513054 ;  /* 0x3a83126f78787421 */ /* 0x000fe20000000000 */
[----:B------:R-:W-:Y:S01]  /*1520*/  FADD R119, R119, 0.0010000000474974513054 ;  /* 0x3a83126f77777421 */ /* 0x000fe20000000000 */
[----:B0-----:R-:W-:-:S03]  /*1530*/  FADD R54, R62, R69 ;  /* 0x000000453e367221 */ /* 0x001fc60000000000 */
[----:B------:R-:W-:Y:S01]  /*1540*/  MUFU.SQRT R62, R119 ;  /* 0x00000077003e7308 */ /* 0x000fe20000002000 */
[----:B------:R-:W-:Y:S01]  /*1550*/  FADD R12, R133, 0.0010000000474974513054 ;  /* 0x3a83126f850c7421 */ /* 0x000fe20000000000 */
[----:B------:R-:W-:Y:S01]  /*1560*/  FADD R55, R71, R68 ;  /* 0x0000004447377221 */ /* 0x000fe20000000000 */
[----:B------:R-:W-:Y:S01]  /*1570*/  FADD R16, R16, 0.0010000000474974513054 ;  /* 0x3a83126f10107421 */ /* 0x000fe20000000000 */
[----:B------:R-:W-:Y:S01]  /*1580*/  FADD R17, R17, 0.0010000000474974513054 ;  /* 0x3a83126f11117421 */ /* 0x000fe20000000000 */
[----:B------:R-:W-:Y:S01]  /*1590*/  FADD R18, R18, 0.0010000000474974513054 ;  /* 0x3a83126f12127421 */ /* 0x000fe20000000000 */
[----:B------:R-:W-:Y:S01]  /*15a0*/  FADD R19, R19, 0.0010000000474974513054 ;  /* 0x3a83126f13137421 */ /* 0x000fe20000000000 */
[----:B--2---:R-:W-:Y:S02]  /*15b0*/  SEL R113, R32, RZ, P5 ;  /* 0x000000ff20717207 */ /* 0x004fe40002800000 */
[----:B------:R-:W0:Y:S01]  /*15c0*/  MUFU.SQRT R32, R92 ;  /* 0x0000005c00207308 */ /* 0x000e220000002000 */
[----:B------:R-:W-:-:S02]  /*15d0*/  SEL R140, R33, RZ, P5 ;  /* 0x000000ff218c7207 */ /* 0x000fc40002800000 */
[----:B------:R-:W-:Y:S02]  /*15e0*/  SEL R139, R35, RZ, P5 ;  /* 0x000000ff238b7207 */ /* 0x000fe40002800000 */
[----:B------:R-:W-:-:S03]  /*15f0*/  SEL R137, R34, RZ, P5 ;  /* 0x000000ff22897207 */ /* 0x000fc60002800000 */
[----:B------:R-:W1:Y:S01]  /*1600*/  MUFU.SQRT R33, R90 ;  /* 0x0000005a00217308 */ /* 0x000e620000002000 */
[----:B---3--:R-:W-:Y:S02]  /*1610*/  SEL R13, R44, RZ, P4 ;  /* 0x000000ff2c0d7207 */ /* 0x008fe40002000000 */
[----:B------:R-:W-:Y:S02]  /*1620*/  SEL R14, R45, RZ, P4 ;  /* 0x000000ff2d0e7207 */ /* 0x000fe40002000000 */
[----:B----4-:R-:W-:Y:S02]  /*1630*/  SEL R4, R4, RZ, P5 ;  /* 0x000000ff04047207 */ /* 0x010fe40002800000 */
[----:B------:R-:W-:Y:S02]  /*1640*/  SEL R5, R5, RZ, P5 ;  /* 0x000000ff05057207 */ /* 0x000fe40002800000 */
[----:B------:R-:W-:Y:S02]  /*1650*/  SEL R6, R6, RZ, P5 ;  /* 0x000000ff06067207 */ /* 0x000fe40002800000 */
[----:B------:R-:W-:-:S02]  /*1660*/  SEL R7, R7, RZ, P5 ;  /* 0x000000ff07077207 */ /* 0x000fc40002800000 */
[----:B0-----:R-:W-:Y:S02]  /*1670*/  FSETP.GT.AND P5, PT, R32, 8.50705917302346158658e+37, PT ;  /* 0x7e8000002000780b */ /* 0x001fe40003fa4000 */
[----:B-----5:R-:W-:Y:S01]  /*1680*/  SEL R22, R41, RZ, P4 ;  /* 0x000000ff29167207 */ /* 0x020fe20002000000 */
[----:B------:R-:W-:Y:S01]  /*1690*/  FADD R41, R63, R60 ;  /* 0x0000003c3f297221 */ /* 0x000fe20000000000 */
[----:B------:R-:W-:Y:S01]  /*16a0*/  IMAD.MOV.U32 R60, RZ, RZ, 0x3e800000 ;  /* 0x3e800000ff3c7424 */ /* 0x000fe200078e00ff */
[----:B------:R-:W-:Y:S02]  /*16b0*/  SEL R23, R40, RZ, P4 ;  /* 0x000000ff28177207 */ /* 0x000fe40002000000 */
[----:B------:R-:W-:Y:S02]  /*16c0*/  SEL R57, R42, RZ, P4 ;  /* 0x000000ff2a397207 */ /* 0x000fe40002000000 */
[----:B------:R-:W-:Y:S02]  /*16d0*/  SEL R56, R43, RZ, P4 ;  /* 0x000000ff2b387207 */ /* 0x000fe40002000000 */
[----:B------:R-:W-:-:S02]  /*16e0*/  SEL R20, R46, RZ, P4 ;  /* 0x000000ff2e147207 */ /* 0x000fc40002000000 */
[----:B------:R-:W-:Y:S01]  /*16f0*/  SEL R21, R47, RZ, P4 ;  /* 0x000000ff2f157207 */ /* 0x000fe20002000000 */
[----:B------:R-:W0:Y:S01]  /*1700*/  MUFU.SQRT R34, R91 ;  /* 0x0000005b00227308 */ /* 0x000e220000002000 */
[C---:B------:R-:W-:Y:S01]  /*1710*/  FSETP.GEU.AND P4, PT, R32.reuse, 1.175494350822287508e-38, PT ;  /* 0x008000002000780b */ /* 0x040fe20003f8e000 */
[----:B------:R-:W-:Y:S01]  /*1720*/  @P5 FMUL R32, R32, 0.25 ;  /* 0x3e80000020205820 */ /* 0x000fe20000400000 */
[----:B------:R-:W-:Y:S02]  /*1730*/  FSEL R27, R60, 1, P5 ;  /* 0x3f8000003c1b7808 */ /* 0x000fe40002800000 */
[C---:B-1----:R-:W-:Y:S01]  /*1740*/  FSETP.GT.AND P5, PT, R33.reuse, 8.50705917302346158658e+37, PT ;  /* 0x7e8000002100780b */ /* 0x042fe20003fa4000 */
[----:B------:R-:W-:Y:S01]  /*1750*/  FADD R42, R70, R81 ;  /* 0x00000051462a7221 */ /* 0x000fe20000000000 */
[----:B------:R-:W-:Y:S01]  /*1760*/  FSETP.GEU.AND P6, PT, R33, 1.175494350822287508e-38, PT ;  /* 0x008000002100780b */ /* 0x000fe20003fce000 */
[----:B------:R-:W1:Y:S01]  /*1770*/  MUFU.SQRT R35, R89 ;  /* 0x0000005900237308 */ /* 0x000e620000002000 */
[----:B------:R-:W-:-:S09]  /*1780*/  FSEL R70, R60, 1, P5 ;  /* 0x3f8000003c467808 */ /* 0x000fd20002800000 */
[----:B------:R-:W-:Y:S01]  /*1790*/  @P5 FMUL R33, R33, 0.25 ;  /* 0x3e80000021215820 */ /* 0x000fe20000400000 */
[----:B0-----:R-:W-:Y:S01]  /*17a0*/  FSETP.GT.AND P5, PT, R34, 8.50705917302346158658e+37, PT ;  /* 0x7e8000002200780b */ /* 0x001fe20003fa4000 */
[----:B------:R-:W-:Y:S01]  /*17b0*/  @!P4 FMUL R32, R32, 16777216 ;  /* 0x4b8000002020c820 */ /* 0x000fe20000400000 */
[----:B------:R-:W-:Y:S01]  /*17c0*/  @!P4 FMUL R27, R27, 16777216 ;  /* 0x4b8000001b1bc820 */ /* 0x000fe20000400000 */
[----:B------:R-:W-:Y:S01]  /*17d0*/  FADD R40, R73, R72 ;  /* 0x0000004849287221 */ /* 0x000fe20000000000 */
[----:B------:R-:W-:Y:S01]  /*17e0*/  FSETP.GEU.AND P4, PT, R34, 1.175494350822287508e-38, PT ;  /* 0x008000002200780b */ /* 0x000fe20003f8e000 */
[----:B------:R-:W0:Y:S01]  /*17f0*/  MUFU.SQRT R63, R122 ;  /* 0x0000007a003f7308 */ /* 0x000e220000002000 */
[----:B------:R-:W-:-:S07]  /*1800*/  FSEL R73, R60, 1, P5 ;  /* 0x3f8000003c497808 */ /* 0x000fce0002800000 */
[----:B------:R-:W-:Y:S01]  /*1810*/  @P5 FMUL R34, R34, 0.25 ;  /* 0x3e80000022225820 */ /* 0x000fe20000400000 */
[----:B-1----:R-:W-:Y:S01]  /*1820*/  FSETP.GT.AND P5, PT, R35, 8.50705917302346158658e+37, PT ;  /* 0x7e8000002300780b */ /* 0x002fe20003fa4000 */
[----:B------:R-:W-:Y:S01]  /*1830*/  @!P6 FMUL R33, R33, 16777216 ;  /* 0x4b8000002121e820 */ /* 0x000fe20000400000 */
[----:B------:R-:W-:Y:S01]  /*1840*/  @!P6 FMUL R70, R70, 16777216 ;  /* 0x4b8000004646e820 */ /* 0x000fe20000400000 */
[----:B------:R-:W-:Y:S01]  /*1850*/  FADD R44, R64, R67 ;  /* 0x00000043402c7221 */ /* 0x000fe20000000000 */
[----:B------:R-:W-:Y:S01]  /*1860*/  FSETP.GEU.AND P6, PT, R35, 1.175494350822287508e-38, PT ;  /* 0x008000002300780b */ /* 0x000fe20003fce000 */
[----:B------:R-:W1:Y:S01]  /*1870*/  MUFU.SQRT R64, R121 ;  /* 0x0000007900407308 */ /* 0x000e620000002000 */
[----:B------:R-:W-:-:S07]  /*1880*/  FSEL R72, R60, 1, P5 ;  /* 0x3f8000003c487808 */ /* 0x000fce0002800000 */
[----:B------:R-:W-:Y:S01]  /*1890*/  @P5 FMUL R35, R35, 0.25 ;  /* 0x3e80000023235820 */ /* 0x000fe20000400000 */
[----:B0-----:R-:W-:Y:S01]  /*18a0*/  FSETP.GT.AND P5, PT, R63, 8.50705917302346158658e+37, PT ;  /* 0x7e8000003f00780b */ /* 0x001fe20003fa4000 */
[----:B------:R-:W-:Y:S01]  /*18b0*/  @!P4 FMUL R34, R34, 16777216 ;  /* 0x4b8000002222c820 */ /* 0x000fe20000400000 */
[----:B------:R-:W-:Y:S01]  /*18c0*/  @!P4 FMUL R73, R73, 16777216 ;  /* 0x4b8000004949c820 */ /* 0x000fe20000400000 */
[----:B------:R-:W-:Y:S01]  /*18d0*/  FADD R43, R77, R78 ;  /* 0x0000004e4d2b7221 */ /* 0x000fe20000000000 */
[----:B------:R-:W-:Y:S01]  /*18e0*/  FADD R45, R65, R66 ;  /* 0x00000042412d7221 */ /* 0x000fe20000000000 */
[----:B------:R-:W-:Y:S01]  /*18f0*/  FSETP.GEU.AND P4, PT, R63, 1.175494350822287508e-38, PT ;  /* 0x008000003f00780b */ /* 0x000fe20003f8e000 */
[----:B------:R-:W0:Y:S01]  /*1900*/  MUFU.SQRT R65, R120 ;  /* 0x0000007800417308 */ /* 0x000e220000002000 */
[----:B------:R-:W-:-:S06]  /*1910*/  FSEL R78, R60, 1, P5 ;  /* 0x3f8000003c4e7808 */ /* 0x000fcc0002800000 */
[----:B------:R-:W-:Y:S01]  /*1920*/  @P5 FMUL R63, R63, 0.25 ;  /* 0x3e8000003f3f5820 */ /* 0x000fe20000400000 */
[----:B-1----:R-:W-:Y:S01]  /*1930*/  FSETP.GT.AND P5, PT, R64, 8.50705917302346158658e+37, PT ;  /* 0x7e8000004000780b */ /* 0x002fe20003fa4000 */
[----:B------:R-:W-:Y:S01]  /*1940*/  @!P6 FMUL R35, R35, 16777216 ;  /* 0x4b8000002323e820 */ /* 0x000fe20000400000 */
[----:B------:R-:W-:Y:S01]  /*1950*/  @!P6 FMUL R72, R72, 16777216 ;  /* 0x4b8000004848e820 */ /* 0x000fe20000400000 */
[----:B------:R-:W-:Y:S01]  /*1960*/  FADD R46, R75, R74 ;  /* 0x0000004a4b2e7221 */ /* 0x000fe20000000000 */
[----:B------:R-:W-:Y:S02]  /*1970*/  FSETP.GEU.AND P6, PT, R64, 1.175494350822287508e-38, PT ;  /* 0x008000004000780b */ /* 0x000fe40003fce000 */
[----:B------:R-:W-:-:S07]  /*1980*/  FSEL R75, R60, 1, P5 ;  /* 0x3f8000003c4b7808 */ /* 0x000fce0002800000 */
[----:B------:R-:W-:Y:S01]  /*1990*/  @P5 FMUL R64, R64, 0.25 ;  /* 0x3e80000040405820 */ /* 0x000fe20000400000 */
[----:B0-----:R-:W-:Y:S01]  /*19a0*/  FSETP.GT.AND P5, PT, R65, 8.50705917302346158658e+37, PT ;  /* 0x7e8000004100780b */ /* 0x001fe20003fa4000 */
[----:B------:R-:W0:Y:S01]  /*19b0*/  MUFU.RCP R32, R32 ;  /* 0x0000002000207308 */ /* 0x000e220000001000 */
[----:B------:R-:W-:Y:S01]  /*19c0*/  @!P4 FMUL R63, R63, 16777216 ;  /* 0x4b8000003f3fc820 */ /* 0x000fe20000400000 */
[----:B------:R-:W-:Y:S01]  /*19d0*/  @!P4 FMUL R78, R78, 16777216 ;  /* 0x4b8000004e4ec820 */ /* 0x000fe20000400000 */
[----:B------:R-:W-:Y:S02]  /*19e0*/  FSETP.GEU.AND P4, PT, R65, 1.175494350822287508e-38, PT ;  /* 0x008000004100780b */ /* 0x000fe40003f8e000 */
[----:B------:R-:W-:-:S03]  /*19f0*/  FSEL R74, R60, 1, P5 ;  /* 0x3f8000003c4a7808 */ /* 0x000fc60002800000 */
[----:B------:R-:W1:Y:S04]  /*1a00*/  MUFU.SQRT R66, R12 ;  /* 0x0000000c00427308 */ /* 0x000e680000002000 */
[----:B------:R-:W-:Y:S01]  /*1a10*/  @P5 FMUL R65, R65, 0.25 ;  /* 0x3e80000041415820 */ /* 0x000fe20000400000 */
[----:B------:R-:W-:Y:S01]  /*1a20*/  FSETP.GT.AND P5, PT, R62, 8.50705917302346158658e+37, PT ;  /* 0x7e8000003e00780b */ /* 0x000fe20003fa4000 */
[----:B0-----:R-:W-:Y:S01]  /*1a30*/  FMUL R77, R32, R27 ;  /* 0x0000001b204d7220 */ /* 0x001fe20000400000 */
[----:B------:R-:W-:Y:S01]  /*1a40*/  FADD R27, R134, 0.0010000000474974513054 ;  /* 0x3a83126f861b7421 */ /* 0x000fe20000000000 */
[----:B------:R-:W-:Y:S01]  /*1a50*/  @!P6 FMUL R64, R64, 16777216 ;  /* 0x4b8000004040e820 */ /* 0x000fe20000400000 */
[----:B------:R-:W-:Y:S01]  /*1a60*/  @!P6 FMUL R75, R75, 16777216 ;  /* 0x4b8000004b4be820 */ /* 0x000fe20000400000 */
[----:B------:R-:W-:Y:S01]  /*1a70*/  FSETP.GEU.AND P6, PT, R62, 1.175494350822287508e-38, PT ;  /* 0x008000003e00780b */ /* 0x000fe20003fce000 */
[----:B------:R-:W0:Y:S01]  /*1a80*/  MUFU.SQRT R67, R27 ;  /* 0x0000001b00437308 */ /* 0x000e220000002000 */
[----:B------:R-:W-:-:S06]  /*1a90*/  FSEL R69, R60, 1, P5 ;  /* 0x3f8000003c457808 */ /* 0x000fcc0002800000 */
[----:B------:R-:W-:Y:S01]  /*1aa0*/  @P5 FMUL R62, R62, 0.25 ;  /* 0x3e8000003e3e5820 */ /* 0x000fe20000400000 */
[----:B-1----:R-:W-:Y:S01]  /*1ab0*/  FSETP.GT.AND P5, PT, R66, 8.50705917302346158658e+37, PT ;  /* 0x7e8000004200780b */ /* 0x002fe20003fa4000 */
[----:B------:R-:W-:Y:S01]  /*1ac0*/  FADD R12, R135, 0.0010000000474974513054 ;  /* 0x3a83126f870c7421 */ /* 0x000fe20000000000 */
[----:B------:R-:W-:Y:S01]  /*1ad0*/  @!P4 FMUL R65, R65, 16777216 ;  /* 0x4b8000004141c820 */ /* 0x000fe20000400000 */
[----:B------:R-:W-:Y:S01]  /*1ae0*/  @!P4 FMUL R74, R74, 16777216 ;  /* 0x4b8000004a4ac820 */ /* 0x000fe20000400000 */
[----:B------:R-:W-:Y:S01]  /*1af0*/  FSETP.GEU.AND P4, PT, R66, 1.175494350822287508e-38, PT ;  /* 0x008000004200780b */ /* 0x000fe20003f8e000 */
[----:B------:R-:W1:Y:S01]  /*1b00*/  MUFU.SQRT R32, R12 ;  /* 0x0000000c00207308 */ /* 0x000e620000002000 */
[----:B------:R-:W-:-:S07]  /*1b10*/  FSEL R71, R60, 1, P5 ;  /* 0x3f8000003c477808 */ /* 0x000fce0002800000 */
[----:B------:R-:W-:Y:S01]  /*1b20*/  @P5 FMUL R66, R66, 0.25 ;  /* 0x3e80000042425820 */ /* 0x000fe20000400000 */
[----:B0-----:R-:W-:Y:S01]  /*1b30*/  FSETP.GT.AND P5, PT, R67, 8.50705917302346158658e+37, PT ;  /* 0x7e8000004300780b */ /* 0x001fe20003fa4000 */
[----:B------:R-:W-:Y:S01]  /*1b40*/  FADD R27, R136, 0.0010000000474974513054 ;  /* 0x3a83126f881b7421 */ /* 0x000fe20000000000 */
[----:B------:R-:W-:Y:S01]  /*1b50*/  @!P6 FMUL R62, R62, 16777216 ;  /* 0x4b8000003e3ee820 */ /* 0x000fe20000400000 */
[----:B------:R-:W-:Y:S01]  /*1b60*/  @!P6 FMUL R69, R69, 16777216 ;  /* 0x4b8000004545e820 */ /* 0x000fe20000400000 */
        /* <DEDUP_REMOVED lines=8> */
[----:B------:R-:W-:Y:S01]  /*1bf0*/  FMUL R132, R77, R132 ;  /* 0x000000844d847220 */ /* 0x000fe20000400000 */
[----:B------:R-:W-:Y:S01]  /*1c00*/  FSETP.GEU.AND P4, PT, R32, 1.175494350822287508e-38, PT ;  /* 0x008000002000780b */ /* 0x000fe20003f8e000 */
[----:B------:R-:W1:Y:S01]  /*1c10*/  MUFU.SQRT R12, R16 ;  /* 0x00000010000c7308 */ /* 0x000e620000002000 */
[----:B------:R-:W-:-:S07]  /*1c20*/  FSEL R77, R60, 1, P5 ;  /* 0x3f8000003c4d7808 */ /* 0x000fce0002800000 */
[----:B------:R-:W-:Y:S01]  /*1c30*/  @P5 FMUL R32, R32, 0.25 ;  /* 0x3e80000020205820 */ /* 0x000fe20000400000 */
[----:B0-----:R-:W-:Y:S01]  /*1c40*/  FSETP.GT.AND P5, PT, R68, 8.50705917302346158658e+37, PT ;  /* 0x7e8000004400780b */ /* 0x001fe20003fa4000 */
[----:B------:R-:W-:Y:S01]  /*1c50*/  @!P6 FMUL R67, R67, 16777216 ;  /* 0x4b8000004343e820 */ /* 0x000fe20000400000 */
[----:B------:R-:W-:Y:S01]  /*1c60*/  @!P6 FMUL R76, R76, 16777216 ;  /* 0x4b8000004c4ce820 */ /* 0x000fe20000400000 */
[----:B------:R-:W0:Y:S01]  /*1c70*/  MUFU.RCP R33, R33 ;  /* 0x0000002100217308 */ /* 0x000e220000001000 */
[----:B------:R-:W-:Y:S02]  /*1c80*/  FSETP.GEU.AND P6, PT, R68, 1.175494350822287508e-38, PT ;  /* 0x008000004400780b */ /* 0x000fe40003fce000 */
[----:B------:R-:W-:-:S05]  /*1c90*/  FSEL R79, R60, 1, P5 ;  /* 0x3f8000003c4f7808 */ /* 0x000fca0002800000 */
[----:B------:R-:W2:Y:S02]  /*1ca0*/  MUFU.SQRT R27, R17 ;  /* 0x00000011001b7308 */ /* 0x000ea40000002000 */
[----:B------:R-:W-:Y:S01]  /*1cb0*/  @P5 FMUL R68, R68, 0.25 ;  /* 0x3e80000044445820 */ /* 0x000fe20000400000 */
[----:B-1----:R-:W-:Y:S01]  /*1cc0*/  FSETP.GT.AND P5, PT, R12, 8.50705917302346158658e+37, PT ;  /* 0x7e8000000c00780b */ /* 0x002fe20003fa4000 */
[----:B------:R-:W-:Y:S01]  /*1cd0*/  @!P4 FMUL R32, R32, 16777216 ;  /* 0x4b8000002020c820 */ /* 0x000fe20000400000 */
[----:B------:R-:W-:Y:S01]  /*1ce0*/  @!P4 FMUL R77, R77, 16777216 ;  /* 0x4b8000004d4dc820 */ /* 0x000fe20000400000 */
[----:B------:R-:W-:Y:S01]  /*1cf0*/  FSETP.GEU.AND P4, PT, R12, 1.175494350822287508e-38, PT ;  /* 0x008000000c00780b */ /* 0x000fe20003f8e000 */
[----:B0-----:R-:W-:Y:S01]  /*1d00*/  FMUL R81, R33, R70 ;  /* 0x0000004621517220 */ /* 0x001fe20000400000 */
[----:B------:R-:W-:Y:S01]  /*1d10*/  FSEL R33, R60, 1, P5 ;  /* 0x3f8000003c217808 */ /* 0x000fe20002800000 */
[----:B------:R-:W0:Y:S07]  /*1d20*/  MUFU.SQRT R16, R18 ;  /* 0x0000001200107308 */ /* 0x000e2e0000002000 */
[----:B------:R-:W-:Y:S01]  /*1d30*/  @P5 FMUL R12, R12, 0.25 ;  /* 0x3e8000000c0c5820 */ /* 0x000fe20000400000 */
[----:B--2---:R-:W-:Y:S01]  /*1d40*/  FSETP.GT.AND P5, PT, R27, 8.50705917302346158658e+37, PT ;  /* 0x7e8000001b00780b */ /* 0x004fe20003fa4000 */
[----:B------:R-:W1:Y:S01]  /*1d50*/  MUFU.RCP R34, R34 ;  /* 0x0000002200227308 */ /* 0x000e620000001000 */
[----:B------:R-:W-:Y:S01]  /*1d60*/  @!P6 FMUL R68, R68, 16777216 ;  /* 0x4b8000004444e820 */ /* 0x000fe20000400000 */
[----:B------:R-:W-:Y:S01]  /*1d70*/  @!P6 FMUL R79, R79, 16777216 ;  /* 0x4b8000004f4fe820 */ /* 0x000fe20000400000 */
[----:B------:R-:W-:-:S02]  /*1d80*/  FSETP.GEU.AND P6, PT, R27, 1.175494350822287508e-38, PT ;  /* 0x008000001b00780b */ /* 0x000fc40003fce000 */
[----:B------:R-:W-:-:S03]  /*1d90*/  FSEL R70, R60, 1, P5 ;  /* 0x3f8000003c467808 */ /* 0x000fc60002800000 */
[----:B------:R-:W2:Y:S04]  /*1da0*/  MUFU.SQRT R17, R19 ;  /* 0x0000001300117308 */ /* 0x000ea80000002000 */
[----:B------:R-:W-:Y:S01]  /*1db0*/  @P5 FMUL R27, R27, 0.25 ;  /* 0x3e8000001b1b5820 */ /* 0x000fe20000400000 */
[----:B0-----:R-:W-:Y:S01]  /*1dc0*/  FSETP.GT.AND P5, PT, R16, 8.50705917302346158658e+37, PT ;  /* 0x7e8000001000780b */ /* 0x001fe20003fa4000 */
[----:B-1----:R-:W-:Y:S01]  /*1dd0*/  FMUL R73, R34, R73 ;  /* 0x0000004922497220 */ /* 0x002fe20000400000 */
[----:B------:R-:W-:Y:S01]  /*1de0*/  @!P4 FMUL R12, R12, 16777216 ;  /* 0x4b8000000c0cc820 */ /* 0x000fe20000400000 */
[----:B------:R-:W-:Y:S01]  /*1df0*/  @!P4 FMUL R33, R33, 16777216 ;  /* 0x4b8000002121c820 */ /* 0x000fe20000400000 */
[----:B------:R-:W-:Y:S01]  /*1e00*/  FSETP.GEU.AND P4, PT, R16, 1.175494350822287508e-38, PT ;  /* 0x008000001000780b */ /* 0x000fe20003f8e000 */
[----:B------:R-:W-:Y:S01]  /*1e10*/  FMUL R126, R73, R126 ;  /* 0x0000007e497e7220 */ /* 0x000fe20000400000 */
[----:B------:R-:W-:Y:S01]  /*1e20*/  FSEL R73, R60, 1, P5 ;  /* 0x3f8000003c497808 */ /* 0x000fe20002800000 */
[----:B------:R-:W-:Y:S01]  /*1e30*/  @!P6 FMUL R27, R27, 16777216 ;  /* 0x4b8000001b1be820 */ /* 0x000fe20000400000 */
[----:B------:R-:W-:-:S05]  /*1e40*/  @!P6 FMUL R70, R70, 16777216 ;  /* 0x4b8000004646e820 */ /* 0x000fca0000400000 */
[----:B------:R-:W-:Y:S01]  /*1e50*/  @P5 FMUL R16, R16, 0.25 ;  /* 0x3e80000010105820 */ /* 0x000fe20000400000 */
[C---:B--2---:R-:W-:Y:S02]  /*1e60*/  FSETP.GT.AND P5, PT, R17.reuse, 8.50705917302346158658e+37, PT ;  /* 0x7e8000001100780b */ /* 0x044fe40003fa4000 */
[----:B------:R-:W-:Y:S01]  /*1e70*/  FSETP.GEU.AND P6, PT, R17, 1.175494350822287508e-38, PT ;  /* 0x008000001100780b */ /* 0x000fe20003fce000 */
[----:B------:R-:W-:-:S10]  /*1e80*/  @!P4 FMUL R16, R16, 16777216 ;  /* 0x4b8000001010c820 */ /* 0x000fd40000400000 */
[----:B------:R-:W-:-:S04]  /*1e90*/  @P5 FMUL R17, R17, 0.25 ;  /* 0x3e80000011115820 */ /* 0x000fc80000400000 */
[----:B------:R-:W-:Y:S01]  /*1ea0*/  @!P6 FMUL R17, R17, 16777216 ;  /* 0x4b8000001111e820 */ /* 0x000fe20000400000 */
[----:B------:R-:W0:Y:S01]  /*1eb0*/  MUFU.RCP R35, R35 ;  /* 0x0000002300237308 */ /* 0x000e220000001000 */
[----:B------:R-:W-:-:S07]  /*1ec0*/  FSEL R18, R60, 1, P5 ;  /* 0x3f8000003c127808 */ /* 0x000fce0002800000 */
[----:B------:R-:W1:Y:S08]  /*1ed0*/  MUFU.RCP R63, R63 ;  /* 0x0000003f003f7308 */ /* 0x000e700000001000 */
[----:B------:R-:W2:Y:S08]  /*1ee0*/  MUFU.RCP R64, R64 ;  /* 0x0000004000407308 */ /* 0x000eb00000001000 */
[----:B------:R-:W3:Y:S08]  /*1ef0*/  MUFU.RCP R65, R65 ;  /* 0x0000004100417308 */ /* 0x000ef00000001000 */
[----:B------:R-:W4:Y:S08]  /*1f00*/  MUFU.RCP R62, R62 ;  /* 0x0000003e003e7308 */ /* 0x000f300000001000 */
[----:B------:R-:W5:Y:S08]  /*1f10*/  MUFU.RCP R66, R66 ;  /* 0x0000004200427308 */ /* 0x000f700000001000 */
[----:B------:R-:W0:Y:S08]  /*1f20*/  MUFU.RCP R67, R67 ;  /* 0x0000004300437308 */ /* 0x000e300000001000 */
[----:B------:R-:W0:Y:S08]  /*1f30*/  MUFU.RCP R32, R32 ;  /* 0x0000002000207308 */ /* 0x000e300000001000 */
[----:B------:R-:W0:Y:S08]  /*1f40*/  MUFU.RCP R68, R68 ;  /* 0x0000004400447308 */ /* 0x000e300000001000 */
[----:B------:R-:W0:Y:S08]  /*1f50*/  MUFU.RCP R12, R12 ;  /* 0x0000000c000c7308 */ /* 0x000e300000001000 */
[----:B------:R-:W0:Y:S08]  /*1f60*/  MUFU.RCP R27, R27 ;  /* 0x0000001b001b7308 */ /* 0x000e300000001000 */
[----:B------:R-:W4:Y:S08]  /*1f70*/  MUFU.RCP R16, R16 ;  /* 0x0000001000107308 */ /* 0x000f300000001000 */
[----:B------:R-:W5:Y:S01]  /*1f80*/  MUFU.RCP R17, R17 ;  /* 0x0000001100117308 */ /* 0x000f620000001000 */
[----:B------:R-:W-:Y:S01]  /*1f90*/  @!P4 FMUL R73, R73, 16777216 ;  /* 0x4b8000004949c820 */ /* 0x000fe20000400000 */
[----:B------:R-:W-:Y:S01]  /*1fa0*/  @!P6 FMUL R18, R18, 16777216 ;  /* 0x4b8000001212e820 */ /* 0x000fe20000400000 */
[----:B0-----:R-:W-:Y:S01]  /*1fb0*/  FMUL R72, R35, R72 ;  /* 0x0000004823487220 */ /* 0x001fe20000400000 */
[----:B-1----:R-:W-:Y:S01]  /*1fc0*/  FMUL R19, R63, R78 ;  /* 0x0000004e3f137220 */ /* 0x002fe20000400000 */
[----:B--2---:R-:W-:Y:S01]  /*1fd0*/  FMUL R75, R64, R75 ;  /* 0x0000004b404b7220 */ /* 0x004fe20000400000 */
[----:B---3--:R-:W-:Y:S01]  /*1fe0*/  FMUL R74, R65, R74 ;  /* 0x0000004a414a7220 */ /* 0x008fe20000400000 */
[----:B----4-:R-:W-:Y:S01]  /*1ff0*/  FMUL R69, R62, R69 ;  /* 0x000000453e457220 */ /* 0x010fe20000400000 */
[----:B-----5:R-:W-:Y:S01]  /*2000*/  FMUL R66, R66, R71 ;  /* 0x0000004742427220 */ /* 0x020fe20000400000 */
[----:B------:R-:W-:Y:S01]  /*2010*/  FMUL R76, R67, R76 ;  /* 0x0000004c434c7220 */ /* 0x000fe20000400000 */
        /* <DEDUP_REMOVED lines=20> */
[----:B------:R-:W-:Y:S01]  /*2160*/  ISETP.GE.U32.AND P4, PT, R61, 0xb0, PT ;  /* 0x000000b03d00780c */ /* 0x000fe20003f86070 */
[----:B------:R-:W-:Y:S01]  /*2170*/  FFMA R97, R88, R123, R97 ;  /* 0x0000007b58617223 */ /* 0x000fe20000000061 */
        /* <DEDUP_REMOVED lines=15> */
[----:B------:R-:W-:Y:S01]  /*2270*/  FADD R93, R96, R93 ;  /* 0x0000005d605d7221 */ /* 0x000fe20000000000 */
        /* <DEDUP_REMOVED lines=15> */
[----:B------:R-:W-:-:S02]  /*2370*/  ISETP.GT.AND P5, PT, R3, 0x20f, PT ;  /* 0x0000020f0300780c */ /* 0x000fc40003fa4270 */
[----:B------:R-:W-:Y:S02]  /*2380*/  ISETP.LT.AND P1, PT, R3, 0xb0, !P1 ;  /* 0x000000b00300780c */ /* 0x000fe40004f21270 */
[----:B------:R-:W-:Y:S02]  /*2390*/  CS2R R68, SRZ ;  /* 0x0000000000447805 */ /* 0x000fe4000001ff00 */
[----:B------:R-:W-:Y:S02]  /*23a0*/  @P4 FSEL R55, R93, RZ, P5 ;  /* 0x000000ff5d374208 */ /* 0x000fe40002800000 */
[----:B------:R-:W-:Y:S02]  /*23b0*/  CS2R R70, SRZ ;  /* 0x0000000000467805 */ /* 0x000fe4000001ff00 */
[----:B------:R-:W-:Y:S02]  /*23c0*/  @P4 FSEL R54, R95, RZ, P5 ;  /* 0x000000ff5f364208 */ /* 0x000fe40002800000 */
[----:B------:R-:W-:-:S02]  /*23d0*/  CS2R R72, SRZ ;  /* 0x0000000000487805 */ /* 0x000fc4000001ff00 */
[----:B------:R-:W-:Y:S02]  /*23e0*/  @P4 FSEL R47, R94, RZ, P5 ;  /* 0x000000ff5e2f4208 */ /* 0x000fe40002800000 */
[----:B------:R-:W-:Y:S02]  /*23f0*/  CS2R R74, SRZ ;  /* 0x00000000004a7805 */ /* 0x000fe4000001ff00 */
[----:B------:R-:W-:Y:S01]  /*2400*/  @P4 FSEL R46, R97, RZ, P5 ;  /* 0x000000ff612e4208 */ /* 0x000fe20002800000 */
[----:B------:R-:W0:Y:S01]  /*2410*/  LDC.64 R62, c[0x0][0x230] ;  /* 0x00008c00ff3e7b82 */ /* 0x000e220000000a00 */
[----:B------:R-:W-:Y:S02]  /*2420*/  @P4 FSEL R45, R106, RZ, P5 ;  /* 0x000000ff6a2d4208 */ /* 0x000fe40002800000 */
[----:B------:R-:W-:Y:S02]  /*2430*/  @P4 FSEL R44, R105, RZ, P5 ;  /* 0x000000ff692c4208 */ /* 0x000fe40002800000 */
[----:B------:R-:W-:-:S02]  /*2440*/  @P4 FSEL R43, R108, RZ, P5 ;  /* 0x000000ff6c2b4208 */ /* 0x000fc40002800000 */
[----:B------:R-:W-:Y:S01]  /*2450*/  @P4 FSEL R42, R107, RZ, P5 ;  /* 0x000000ff6b2a4208 */ /* 0x000fe20002800000 */
[----:B------:R-:W-:Y:S01]  /*2460*/  VIADD R81, R3, 0xffffff50 ;  /* 0xffffff5003517836 */ /* 0x000fe20000000000 */
[----:B------:R-:W-:Y:S02]  /*2470*/  @P4 FSEL R41, R13, RZ, P5 ;  /* 0x000000ff0d294208 */ /* 0x000fe40002800000 */
[----:B------:R-:W-:Y:S02]  /*2480*/  ISETP.LT.AND P2, PT, R3, 0xb0, !P2 ;  /* 0x000000b00300780c */ /* 0x000fe40005741270 */
[----:B------:R-:W-:Y:S02]  /*2490*/  CS2R R16, SRZ ;  /* 0x0000000000107805 */ /* 0x000fe4000001ff00 */
[----:B------:R-:W-:Y:S02]  /*24a0*/  @P4 FSEL R40, R14, RZ, P5 ;  /* 0x000000ff0e284208 */ /* 0x000fe40002800000 */
[----:B------:R-:W-:-:S02]  /*24b0*/  CS2R R18, SRZ ;  /* 0x0000000000127805 */ /* 0x000fc4000001ff00 */
[----:B------:R-:W-:Y:S02]  /*24c0*/  @P4 FSEL R48, R20, RZ, P5 ;  /* 0x000000ff14304208 */ /* 0x000fe40002800000 */
[C---:B------:R-:W-:Y:S01]  /*24d0*/  ISETP.LT.AND P3, PT, R3.reuse, 0xb0, !P3 ;  /* 0x000000b00300780c */ /* 0x040fe20005f61270 */
[----:B------:R-:W-:Y:S01]  /*24e0*/  IMAD.IADD R15, R3, 0x1, R58 ;  /* 0x00000001030f7824 */ /* 0x000fe200078e023a */
[----:B------:R-:W-:Y:S02]  /*24f0*/  @P4 FSEL R49, R21, RZ, P5 ;  /* 0x000000ff15314208 */ /* 0x000fe40002800000 */
[----:B------:R-:W-:Y:S02]  /*2500*/  CS2R R22, SRZ ;  /* 0x0000000000167805 */ /* 0x000fe4000001ff00 */
[----:B------:R-:W-:Y:S01]  /*2510*/  @P4 FSEL R50, R4, RZ, P5 ;  /* 0x000000ff04324208 */ /* 0x000fe20002800000 */
[----:B------:R-:W1:Y:S01]  /*2520*/  LDC.64 R66, c[0x0][0x218] ;  /* 0x00008600ff427b82 */ /* 0x000e620000000a00 */
[----:B------:R-:W-:-:S02]  /*2530*/  @P4 FSEL R51, R5, RZ, P5 ;  /* 0x000000ff05334208 */ /* 0x000fc40002800000 */
[----:B------:R-:W-:Y:S02]  /*2540*/  @P4 FSEL R11, R6, RZ, P5 ;  /* 0x000000ff060b4208 */ /* 0x000fe40002800000 */
[----:B------:R-:W-:Y:S02]  /*2550*/  @P4 FSEL R30, R7, RZ, P5 ;  /* 0x000000ff071e4208 */ /* 0x000fe40002800000 */
[----:B------:R-:W-:Y:S01]  /*2560*/  ISETP.LT.AND P4, PT, R3, 0xb0, P0 ;  /* 0x000000b00300780c */ /* 0x000fe20000781270 */
[----:B------:R-:W2:Y:S01]  /*2570*/  LDC.64 R64, c[0x0][0x220] ;  /* 0x00008800ff407b82 */ /* 0x000ea20000000a00 */
[----:B------:R-:W-:Y:S01]  /*2580*/  ISETP.LT.AND P1, PT, R59, 0xb00, P1 ;  /* 0x00000b003b00780c */ /* 0x000fe20000f21270 */
[----:B------:R-:W-:Y:S02]  /*2590*/  IMAD R5, R8, 0x2c0, R3 ;  /* 0x000002c008057824 */ /* 0x000fe400078e0203 */
[----:B------:R-:W-:Y:S02]  /*25a0*/  IMAD.IADD R13, R3, 0x1, R10 ;  /* 0x00000001030d7824 */ /* 0x000fe400078e020a */
[----:B------:R-:W-:-:S02]  /*25b0*/  IMAD.WIDE R4, R5, 0x4, R28 ;  /* 0x0000000405047825 */ /* 0x000fc400078e021c */
[----:B------:R-:W3:Y:S02]  /*25c0*/  LDC.64 R102, c[0x0][0x228] ;  /* 0x00008a00ff667b82 */ /* 0x000ee40000000a00 */
[----:B------:R-:W-:Y:S02]  /*25d0*/  IMAD.WIDE R12, R13, 0x4, R28 ;  /* 0x000000040d0c7825 */ /* 0x000fe400078e021c */
[----:B------:R4:W5:Y:S04]  /*25e0*/  @P4 LDG.E.EL.128 R68, desc[UR4][R4.64] ;  /* 0x0000000404444981 */ /* 0x000968000c2e1d00 */
[----:B------:R4:W2:Y:S01]  /*25f0*/  @P1 LDG.E.EL.128 R72, desc[UR4][R12.64] ;  /* 0x000000040c481981 */ /* 0x0008a2000c2e1d00 */
[----:B------:R-:W-:Y:S01]  /*2600*/  CS2R R6, SRZ ;  /* 0x0000000000067805 */ /* 0x000fe2000001ff00 */
[----:B0-----:R-:W-:Y:S01]  /*2610*/  IMAD.WIDE R62, R3, 0x4, R62 ;  /* 0x00000004033e7825 */ /* 0x001fe200078e023e */
[----:B------:R-:W0:Y:S01]  /*2620*/  LDC.64 R56, c[0x0][0x238] ;  /* 0x00008e00ff387b82 */ /* 0x000e220000000a00 */
[----:B----4-:R-:W-:-:S02]  /*2630*/  CS2R R4, SRZ ;  /* 0x0000000000047805 */ /* 0x010fc4000001ff00 */
[----:B------:R-:W-:Y:S01]  /*2640*/  ISETP.LT.AND P2, PT, R59, 0xb00, P2 ;  /* 0x00000b003b00780c */ /* 0x000fe20001741270 */
[----:B------:R-:W-:-:S04]  /*2650*/  IMAD.IADD R13, R3, 0x1, R52 ;  /* 0x00000001030d7824 */ /* 0x000fc800078e0234 */
[----:B------:R-:W-:-:S08]  /*2660*/  IMAD.WIDE R12, R13, 0x4, R28 ;  /* 0x000000040d0c7825 */ /* 0x000fd000078e021c */
[----:B------:R-:W4:Y:S01]  /*2670*/  @P2 LDG.E.EL.128 R16, desc[UR4][R12.64] ;  /* 0x000000040c102981 */ /* 0x000f22000c2e1d00 */
[----:B------:R-:W-:Y:S02]  /*2680*/  ISETP.LT.AND P3, PT, R59, 0xb00, P3 ;  /* 0x00000b003b00780c */ /* 0x000fe40001f61270 */
[----:B------:R-:W-:Y:S01]  /*2690*/  CS2R R20, SRZ ;  /* 0x0000000000147805 */ /* 0x000fe2000001ff00 */
[----:B------:R-:W-:-:S10]  /*26a0*/  IMAD.WIDE R28, R15, 0x4, R28 ;  /* 0x000000040f1c7825 */ /* 0x000fd400078e021c */
[----:B------:R1:W3:Y:S01]  /*26b0*/  @P3 LDG.E.EL.128 R20, desc[UR4][R28.64] ;  /* 0x000000041c143981 */ /* 0x0002e2000c2e1d00 */
[----:B------:R-:W-:Y:S02]  /*26c0*/  ISETP.NE.AND P6, PT, R83, RZ, PT ;  /* 0x000000ff5300720c */ /* 0x000fe40003fc5270 */
[----:B------:R-:W-:Y:S01]  /*26d0*/  P2R R120, PR, RZ, 0x1 ;  /* 0x00000001ff787803 */ /* 0x000fe20000000000 */
[----:B-1----:R-:W1:Y:S01]  /*26e0*/  LDC.64 R28, c[0x0][0x240] ;  /* 0x00009000ff1c7b82 */ /* 0x002e620000000a00 */
[----:B-----5:R-:W-:Y:S02]  /*26f0*/  SEL R61, R69, RZ, P4 ;  /* 0x000000ff453d7207 */ /* 0x020fe40002000000 */
[----:B------:R-:W-:Y:S02]  /*2700*/  SEL R69, R71, RZ, P4 ;  /* 0x000000ff47457207 */ /* 0x000fe40002000000 */
[----:B--2---:R-:W-:Y:S02]  /*2710*/  SEL R71, R73, RZ, P1 ;  /* 0x000000ff49477207 */ /* 0x004fe40000800000 */
[----:B------:R-:W-:-:S02]  /*2720*/  SEL R72, R72, RZ, P1 ;  /* 0x000000ff48487207 */ /* 0x000fc40000800000 */
[----:B------:R-:W-:Y:S02]  /*2730*/  SEL R74, R74, RZ, P1 ;  /* 0x000000ff4a4a7207 */ /* 0x000fe40000800000 */
[----:B------:R-:W-:Y:S02]  /*2740*/  SEL R73, R75, RZ, P1 ;  /* 0x000000ff4b497207 */ /* 0x000fe40000800000 */
[----:B------:R-:W-:-:S13]  /*2750*/  ISETP.LT.U32.AND P1, PT, R81, 0xb0, P0 ;  /* 0x000000b05100780c */ /* 0x000fda0000721070 */
[----:B------:R-:W2:Y:S01]  /*2760*/  @P1 LDG.E.EL.128 R4, desc[UR4][R62.64+-0x2c0] ;  /* 0xfffd40043e041981 */ /* 0x000ea2000c2e1d00 */
[----:B----4-:R-:W-:Y:S02]  /*2770*/  SEL R76, R16, RZ, P2 ;  /* 0x000000ff104c7207 */ /* 0x010fe40001000000 */
[----:B------:R-:W-:Y:S02]  /*2780*/  SEL R75, R17, RZ, P2 ;  /* 0x000000ff114b7207 */ /* 0x000fe40001000000 */
[----:B------:R-:W-:Y:S02]  /*2790*/  SEL R79, R18, RZ, P2 ;  /* 0x000000ff124f7207 */ /* 0x000fe40001000000 */
[----:B------:R-:W-:Y:S01]  /*27a0*/  SEL R80, R19, RZ, P2 ;  /* 0x000000ff13507207 */ /* 0x000fe20001000000 */
[----:B------:R-:W-:Y:S02]  /*27b0*/  IMAD.IADD R17, R81, 0x1, R82 ;  /* 0x0000000151117824 */ /* 0x000fe400078e0252 */
[----:B------:R-:W-:Y:S01]  /*27c0*/  IMAD.IADD R19, R58, 0x1, R81 ;  /* 0x000000013a137824 */ /* 0x000fe200078e0251 */
[----:B------:R-:W-:-:S02]  /*27d0*/  CS2R R12, SRZ ;  /* 0x00000000000c7805 */ /* 0x000fc4000001ff00 */
[----:B------:R-:W-:Y:S02]  /*27e0*/  CS2R R14, SRZ ;  /* 0x00000000000e7805 */ /* 0x000fe4000001ff00 */
[----:B------:R-:W-:Y:S02]  /*27f0*/  CS2R R32, SRZ ;  /* 0x0000000000207805 */ /* 0x000fe4000001ff00 */
[----:B------:R-:W-:Y:S01]  /*2800*/  CS2R R34, SRZ ;  /* 0x0000000000227805 */ /* 0x000fe2000001ff00 */
[----:B------:R-:W-:-:S04]  /*2810*/  IMAD.WIDE R16, R17, 0x4, R66 ;  /* 0x0000000411107825 */ /* 0x000fc800078e0242 */
[----:B------:R-:W-:Y:S01]  /*2820*/  IMAD.WIDE R18, R19, 0x4, R64 ;  /* 0x0000000413127825 */ /* 0x000fe200078e0240 */
[----:B---3--:R-:W-:Y:S02]  /*2830*/  SEL R77, R20, RZ, P3 ;  /* 0x000000ff144d7207 */ /* 0x008fe40001800000 */
[----:B------:R-:W-:Y:S02]  /*2840*/  CS2R R36, SRZ ;  /* 0x0000000000247805 */ /* 0x000fe4000001ff00 */
[----:B------:R-:W-:Y:S02]  /*2850*/  SEL R78, R21, RZ, P3 ;  /* 0x000000ff154e7207 */ /* 0x000fe40001800000 */
[----:B------:R-:W-:Y:S02]  /*2860*/  CS2R R38, SRZ ;  /* 0x0000000000267805 */ /* 0x000fe4000001ff00 */
[----:B------:R-:W-:Y:S02]  /*2870*/  SEL R86, R22, RZ, P3 ;  /* 0x000000ff16567207 */ /* 0x000fe40001800000 */
[----:B------:R-:W-:-:S02]  /*2880*/  CS2R R24, SRZ ;  /* 0x0000000000187805 */ /* 0x000fc4000001ff00 */
[----:B------:R-:W-:Y:S02]  /*2890*/  SEL R59, R23, RZ, P3 ;  /* 0x000000ff173b7207 */ /* 0x000fe40001800000 */
[----:B------:R-:W-:Y:S02]  /*28a0*/  CS2R R26, SRZ ;  /* 0x00000000001a7805 */ /* 0x000fe4000001ff00 */
[----:B------:R-:W-:Y:S02]  /*28b0*/  CS2R R20, SRZ ;  /* 0x0000000000147805 */ /* 0x000fe4000001ff00 */
[----:B------:R-:W-:Y:S01]  /*28c0*/  CS2R R22, SRZ ;  /* 0x0000000000167805 */ /* 0x000fe2000001ff00 */
[----:B------:R-:W-:-:S04]  /*28d0*/  IMAD.WIDE R102, R3, 0x4, R102 ;  /* 0x0000000403667825 */ /* 0x000fc800078e0266 */
[----:B0-----:R-:W-:-:S04]  /*28e0*/  IMAD.WIDE R56, R3, 0x4, R56 ;  /* 0x0000000403387825 */ /* 0x001fc800078e0238 */
[----:B-1----:R-:W-:Y:S01]  /*28f0*/  IMAD.WIDE R28, R3, 0x4, R28 ;  /* 0x00000004031c7825 */ /* 0x002fe200078e021c */
[----:B--2---:R-:W-:-:S05]  /*2900*/  SEL R4, R4, RZ, P1 ;  /* 0x000000ff04047207 */ /* 0x004fca0000800000 */
[----:B------:R-:W-:-:S06]  /*2910*/  FADD R89, R4, 0.0010000000474974513054 ;  /* 0x3a83126f04597421 */ /* 0x000fcc0000000000 */
[----:B------:R-:W0:Y:S02]  /*2920*/  MUFU.SQRT R89, R89 ;  /* 0x0000005900597308 */ /* 0x000e240000002000 */
[C---:B0-----:R-:W-:Y:S02]  /*2930*/  FSETP.GT.AND P2, PT, R89.reuse, 8.50705917302346158658e+37, PT ;  /* 0x7e8000005900780b */ /* 0x041fe40003f44000 */
[----:B------:R-:W-:Y:S02]  /*2940*/  FSETP.GEU.AND P0, PT, R89, 1.175494350822287508e-38, PT ;  /* 0x008000005900780b */ /* 0x000fe40003f0e000 */
[----:B------:R-:W-:-:S09]  /*2950*/  FSEL R91, R60, 1, P2 ;  /* 0x3f8000003c5b7808 */ /* 0x000fd20001000000 */
[----:B------:R-:W-:Y:S01]  /*2960*/  @P2 FMUL R89, R89, 0.25 ;  /* 0x3e80000059592820 */ /* 0x000fe20000400000 */
[----:B------:R-:W-:-:S13]  /*2970*/  ISETP.LT.U32.AND P2, PT, R81, 0xb0, P6 ;  /* 0x000000b05100780c */ /* 0x000fda0003741070 */
[----:B------:R0:W2:Y:S04]  /*2980*/  @P2 LDG.E.EL.128 R12, desc[UR4][R16.64] ;  /* 0x00000004100c2981 */ /* 0x0000a8000c2e1d00 */
[----:B------:R1:W3:Y:S04]  /*2990*/  @P2 LDG.E.EL.128 R32, desc[UR4][R18.64] ;  /* 0x0000000412202981 */ /* 0x0002e8000c2e1d00 */
[----:B------:R-:W4:Y:S01]  /*29a0*/  @P2 LDG.E.EL.128 R36, desc[UR4][R102.64+-0x2c0] ;  /* 0xfffd400466242981 */ /* 0x000f22000c2e1d00 */
[----:B0-----:R-:W-:-:S03]  /*29b0*/  CS2R R16, SRZ ;  /* 0x0000000000107805 */ /* 0x001fc6000001ff00 */
[----:B------:R-:W5:Y:S01]  /*29c0*/  @P2 LDG.E.EL.128 R24, desc[UR4][R62.64+-0x2c0] ;  /* 0xfffd40043e182981 */ /* 0x000f62000c2e1d00 */
[----:B-1----:R-:W-:-:S03]  /*29d0*/  CS2R R18, SRZ ;  /* 0x0000000000127805 */ /* 0x002fc6000001ff00 */
[----:B------:R-:W5:Y:S04]  /*29e0*/  @P2 LDG.E.EL.128 R20, desc[UR4][R28.64+-0x2c0] ;  /* 0xfffd40041c142981 */ /* 0x000f68000c2e1d00 */
[----:B------:R-:W5:Y:S01]  /*29f0*/  @P2 LDG.E.EL.128 R16, desc[UR4][R56.64+-0x2c0] ;  /* 0xfffd400438102981 */ /* 0x000f62000c2e1d00 */
[----:B------:R-:W-:Y:S02]  /*2a00*/  ISETP.NE.AND P6, PT, R85, RZ, PT ;  /* 0x000000ff5500720c */ /* 0x000fe40003fc5270 */
[----:B--2---:R-:W-:Y:S02]  /*2a10*/  SEL R58, R12, RZ, P2 ;  /* 0x000000ff0c3a7207 */ /* 0x004fe40001000000 */
[----:B------:R-:W-:Y:S02]  /*2a20*/  SEL R82, R13, RZ, P2 ;  /* 0x000000ff0d527207 */ /* 0x000fe40001000000 */
[----:B---3--:R-:W-:-:S02]  /*2a30*/  SEL R126, R32, RZ, P2 ;  /* 0x000000ff207e7207 */ /* 0x008fc40001000000 */
[----:B------:R-:W-:Y:S02]  /*2a40*/  SEL R124, R33, RZ, P2 ;  /* 0x000000ff217c7207 */ /* 0x000fe40001000000 */
[----:B------:R-:W-:Y:S02]  /*2a50*/  SEL R110, R34, RZ, P2 ;  /* 0x000000ff226e7207 */ /* 0x000fe40001000000 */
[----:B------:R-:W-:Y:S02]  /*2a60*/  SEL R114, R35, RZ, P2 ;  /* 0x000000ff23727207 */ /* 0x000fe40001000000 */
[----:B----4-:R-:W-:Y:S02]  /*2a70*/  SEL R119, R39, RZ, P2 ;  /* 0x000000ff27777207 */ /* 0x010fe40001000000 */
        /* <DEDUP_REMOVED lines=14> */
[----:B------:R-:W-:Y:S02]  /*2b60*/  SEL R97, R21, RZ, P2 ;  /* 0x000000ff15617207 */ /* 0x000fe40001000000 */
[----:B------:R-:W-:Y:S02]  /*2b70*/  SEL R96, R22, RZ, P2 ;  /* 0x000000ff16607207 */ /* 0x000fe40001000000 */
[----:B------:R-:W-:Y:S02]  /*2b80*/  SEL R99, R23, RZ, P2 ;  /* 0x000000ff17637207 */ /* 0x000fe40001000000 */
[----:B------:R-:W-:Y:S01]  /*2b90*/  ISETP.LT.U32.AND P2, PT, R81, 0xb0, P6 ;  /* 0x000000b05100780c */ /* 0x000fe20003741070 */
[----:B------:R-:W-:Y:S01]  /*2ba0*/  IMAD.IADD R25, R52, 0x1, R81 ;  /* 0x0000000134197824 */ /* 0x000fe200078e0251 */
[----:B------:R-:W-:Y:S02]  /*2bb0*/  CS2R R12, SRZ ;  /* 0x00000000000c7805 */ /* 0x000fe4000001ff00 */
[----:B------:R-:W-:Y:S01]  /*2bc0*/  CS2R R14, SRZ ;  /* 0x00000000000e7805 */ /* 0x000fe2000001ff00 */
[----:B------:R-:W-:Y:S01]  /*2bd0*/  IMAD.WIDE R24, R25, 0x4, R64 ;  /* 0x0000000419187825 */ /* 0x000fe200078e0240 */
[----:B------:R-:W-:-:S07]  /*2be0*/  CS2R R26, SRZ ;  /* 0x00000000001a7805 */ /* 0x000fce000001ff00 */
[----:B------:R0:W2:Y:S02]  /*2bf0*/  @P2 LDG.E.EL.128 R12, desc[UR4][R24.64] ;  /* 0x00000004180c2981 */ /* 0x0000a4000c2e1d00 */
[----:B0-----:R-:W-:-:S06]  /*2c00*/  CS2R R24, SRZ ;  /* 0x0000000000187805 */ /* 0x001fcc000001ff00 */
[----:B------:R-:W3:Y:S01]  /*2c10*/  @P2 LDG.E.EL.128 R24, desc[UR4][R62.64+-0x2c0] ;  /* 0xfffd40043e182981 */ /* 0x000ee2000c2e1d00 */
[----:B------:R-:W-:Y:S01]  /*2c20*/  IMAD.IADD R35, R81, 0x1, R53 ;  /* 0x0000000151237824 */ /* 0x000fe200078e0235 */
[----:B------:R-:W-:Y:S02]  /*2c30*/  CS2R R16, SRZ ;  /* 0x0000000000107805 */ /* 0x000fe4000001ff00 */
[----:B------:R-:W-:Y:S01]  /*2c40*/  CS2R R18, SRZ ;  /* 0x0000000000127805 */ /* 0x000fe2000001ff00 */
[----:B------:R-:W-:Y:S01]  /*2c50*/  IMAD.WIDE R34, R35, 0x4, R66 ;  /* 0x0000000423227825 */ /* 0x000fe200078e0242 */
[----:B------:R-:W-:Y:S02]  /*2c60*/  CS2R R32, SRZ ;  /* 0x0000000000207805 */ /* 0x000fe4000001ff00 */
[----:B------:R-:W-:Y:S02]  /*2c70*/  CS2R R36, SRZ ;  /* 0x0000000000247805 */ /* 0x000fe4000001ff00 */
[----:B------:R-:W-:Y:S01]  /*2c80*/  CS2R R38, SRZ ;  /* 0x0000000000267805 */ /* 0x000fe2000001ff00 */
[----:B------:R0:W4:Y:S01]  /*2c90*/  @P2 LDG.E.EL.128 R16, desc[UR4][R34.64] ;  /* 0x0000000422102981 */ /* 0x000122000c2e1d00 */
[----:B------:R-:W-:-:S02]  /*2ca0*/  CS2R R20, SRZ ;  /* 0x0000000000147805 */ /* 0x000fc4000001ff00 */
[----:B------:R-:W-:Y:S02]  /*2cb0*/  CS2R R22, SRZ ;  /* 0x0000000000167805 */ /* 0x000fe4000001ff00 */
[----:B------:R-:W5:Y:S01]  /*2cc0*/  @P2 LDG.E.EL.128 R36, desc[UR4][R28.64+-0x2c0] ;  /* 0xfffd40041c242981 */ /* 0x000f62000c2e1d00 */
[----:B------:R-:W-:-:S03]  /*2cd0*/  ISETP.NE.AND P6, PT, R84, RZ, PT ;  /* 0x000000ff5400720c */ /* 0x000fc60003fc5270 */
[----:B------:R-:W2:Y:S01]  /*2ce0*/  @P2 LDG.E.EL.128 R20, desc[UR4][R102.64+-0x2c0] ;  /* 0xfffd400466142981 */ /* 0x000ea2000c2e1d00 */
[----:B0-----:R-:W-:-:S06]  /*2cf0*/  CS2R R34, SRZ ;  /* 0x0000000000227805 */ /* 0x001fcc000001ff00 */
[----:B------:R-:W2:Y:S01]  /*2d00*/  @P2 LDG.E.EL.128 R32, desc[UR4][R56.64+-0x2c0] ;  /* 0xfffd400438202981 */ /* 0x000ea2000c2e1d00 */
[----:B------:R-:W-:Y:S02]  /*2d10*/  ISETP.LT.U32.AND P3, PT, R81, 0xb0, P6 ;  /* 0x000000b05100780c */ /* 0x000fe40003761070 */
[----:B------:R-:W-:Y:S02]  /*2d20*/  SEL R5, R5, RZ, P1 ;  /* 0x000000ff05057207 */ /* 0x000fe40000800000 */
[----:B---3--:R-:W-:Y:S02]  /*2d30*/  SEL R116, R24, RZ, P2 ;  /* 0x000000ff18747207 */ /* 0x008fe40001000000 */
[----:B------:R-:W-:Y:S02]  /*2d40*/  SEL R132, R25, RZ, P2 ;  /* 0x000000ff19847207 */ /* 0x000fe40001000000 */
[----:B------:R-:W-:Y:S02]  /*2d50*/  CS2R R24, SRZ ;  /* 0x0000000000187805 */ /* 0x000fe4000001ff00 */
[----:B------:R-:W-:-:S02]  /*2d60*/  SEL R134, R26, RZ, P2 ;  /* 0x000000ff1a867207 */ /* 0x000fc40001000000 */
[----:B------:R-:W-:Y:S02]  /*2d70*/  SEL R135, R27, RZ, P2 ;  /* 0x000000ff1b877207 */ /* 0x000fe40001000000 */
[----:B------:R-:W-:-:S06]  /*2d80*/  CS2R R26, SRZ ;  /* 0x00000000001a7805 */ /* 0x000fcc000001ff00 */
[----:B------:R-:W3:Y:S01]  /*2d90*/  @P3 LDG.E.EL.128 R24, desc[UR4][R62.64+-0x2c0] ;  /* 0xfffd40043e183981 */ /* 0x000ee2000c2e1d00 */
[----:B------:R-:W-:Y:S01]  /*2da0*/  FADD R106, R5, 0.0010000000474974513054 ;  /* 0x3a83126f056a7421 */ /* 0x000fe20000000000 */
[----:B------:R-:W-:-:S05]  /*2db0*/  SEL R5, R6, RZ, P1 ;  /* 0x000000ff06057207 */ /* 0x000fca0000800000 */
[----:B------:R-:W0:Y:S01]  /*2dc0*/  MUFU.SQRT R106, R106 ;  /* 0x0000006a006a7308 */ /* 0x000e220000002000 */
[----:B------:R-:W-:Y:S01]  /*2dd0*/  FADD R5, R5, 0.0010000000474974513054 ;  /* 0x3a83126f05057421 */ /* 0x000fe20000000000 */
[----:B-----5:R-:W-:Y:S02]  /*2de0*/  SEL R105, R36, RZ, P2 ;  /* 0x000000ff24697207 */ /* 0x020fe40001000000 */
[----:B--2---:R-:W-:Y:S02]  /*2df0*/  SEL R125, R20, RZ, P2 ;  /* 0x000000ff147d7207 */ /* 0x004fe40001000000 */
[----:B------:R-:W-:Y:S02]  /*2e00*/  SEL R101, R34, RZ, P2 ;  /* 0x000000ff22657207 */ /* 0x000fe40001000000 */
[----:B------:R-:W-:Y:S01]  /*2e10*/  SEL R104, R35, RZ, P2 ;  /* 0x000000ff23687207 */ /* 0x000fe20001000000 */
[----:B------:R1:W2:Y:S01]  /*2e20*/  MUFU.SQRT R36, R5 ;  /* 0x0000000500247308 */ /* 0x0002a20000002000 */
        /* <DEDUP_REMOVED lines=9> */
[----:B----4-:R-:W-:Y:S02]  /*2ec0*/  SEL R34, R16, RZ, P2 ;  /* 0x000000ff10227207 */ /* 0x010fe40001000000 */
[----:B------:R-:W-:Y:S02]  /*2ed0*/  SEL R35, R17, RZ, P2 ;  /* 0x000000ff11237207 */ /* 0x000fe40001000000 */
[----:B------:R-:W-:Y:S02]  /*2ee0*/  SEL R52, R18, RZ, P2 ;  /* 0x000000ff12347207 */ /* 0x000fe40001000000 */
[----:B------:R-:W-:-:S02]  /*2ef0*/  SEL R53, R19, RZ, P2 ;  /* 0x000000ff13357207 */ /* 0x000fc40001000000 */
[----:B------:R-:W-:Y:S02]  /*2f00*/  SEL R37, R37, RZ, P2 ;  /* 0x000000ff25257207 */ /* 0x000fe40001000000 */
[----:B------:R-:W-:Y:S02]  /*2f10*/  SEL R38, R38, RZ, P2 ;  /* 0x000000ff26267207 */ /* 0x000fe40001000000 */
[----:B------:R-:W-:Y:S02]  /*2f20*/  SEL R39, R39, RZ, P2 ;  /* 0x000000ff27277207 */ /* 0x000fe40001000000 */
[----:B0-----:R-:W-:Y:S02]  /*2f30*/  FSETP.GT.AND P2, PT, R106, 8.50705917302346158658e+37, PT ;  /* 0x7e8000006a00780b */ /* 0x001fe40003f44000 */
[----:B-1----:R-:W-:Y:S01]  /*2f40*/  SEL R5, R7, RZ, P1 ;  /* 0x000000ff07057207 */ /* 0x002fe20000800000 */
[----:B------:R-:W-:Y:S01]  /*2f50*/  IMAD.IADD R33, R10, 0x1, R81 ;  /* 0x000000010a217824 */ /* 0x000fe200078e0251 */
[----:B------:R-:W-:-:S03]  /*2f60*/  P2R R136, PR, RZ, 0x1 ;  /* 0x00000001ff887803 */ /* 0x000fc60000000000 */
[----:B------:R-:W-:Y:S01]  /*2f70*/  FADD R5, R5, 0.0010000000474974513054 ;  /* 0x3a83126f05057421 */ /* 0x000fe20000000000 */
[----:B------:R-:W-:Y:S02]  /*2f80*/  FSETP.GEU.AND P0, PT, R106, 1.175494350822287508e-38, PT ;  /* 0x008000006a00780b */ /* 0x000fe40003f0e000 */
[----:B------:R-:W-:Y:S01]  /*2f90*/  FSEL R111, R60, 1, P2 ;  /* 0x3f8000003c6f7808 */ /* 0x000fe20001000000 */
[----:B------:R0:W1:Y:S02]  /*2fa0*/  MUFU.SQRT R10, R5 ;  /* 0x00000005000a7308 */ /* 0x0000640000002000 */
[----:B------:R-:W-:Y:S01]  /*2fb0*/  @P2 FMUL R106, R106, 0.25 ;  /* 0x3e8000006a6a2820 */ /* 0x000fe20000400000 */
[C---:B--2---:R-:W-:Y:S02]  /*2fc0*/  FSETP.GT.AND P2, PT, R36.reuse, 8.50705917302346158658e+37, PT ;  /* 0x7e8000002400780b */ /* 0x044fe40003f44000 */
[----:B------:R-:W-:Y:S02]  /*2fd0*/  P2R R144, PR, RZ, 0x1 ;  /* 0x00000001ff907803 */ /* 0x000fe40000000000 */
[----:B------:R-:W-:-:S02]  /*2fe0*/  FSETP.GEU.AND P0, PT, R36, 1.175494350822287508e-38, PT ;  /* 0x008000002400780b */ /* 0x000fc40003f0e000 */
[----:B------:R-:W-:Y:S01]  /*2ff0*/  FSEL R113, R60, 1, P2 ;  /* 0x3f8000003c717808 */ /* 0x000fe20001000000 */
[----:B0-----:R-:W-:Y:S02]  /*3000*/  IMAD R5, R8, 0x2c0, R81 ;  /* 0x000002c008057824 */ /* 0x001fe400078e0251 */
[----:B------:R-:W-:-:S04]  /*3010*/  IMAD.WIDE R32, R33, 0x4, R64 ;  /* 0x0000000421207825 */ /* 0x000fc800078e0240 */
[----:B------:R-:W-:Y:S01]  /*3020*/  @P2 FMUL R36, R36, 0.25 ;  /* 0x3e80000024242820 */ /* 0x000fe20000400000 */
[C---:B-1----:R-:W-:Y:S01]  /*3030*/  FSETP.GT.AND P2, PT, R10.reuse, 8.50705917302346158658e+37, PT ;  /* 0x7e8000000a00780b */ /* 0x042fe20003f44000 */
[----:B------:R-:W-:Y:S01]  /*3040*/  IMAD.WIDE R64, R5, 0x4, R64 ;  /* 0x0000000405407825 */ /* 0x000fe200078e0240 */
[----:B------:R-:W-:Y:S02]  /*3050*/  P2R R145, PR, RZ, 0x1 ;  /* 0x00000001ff917803 */ /* 0x000fe40000000000 */
[----:B------:R-:W-:Y:S02]  /*3060*/  FSETP.GEU.AND P0, PT, R10, 1.175494350822287508e-38, PT ;  /* 0x008000000a00780b */ /* 0x000fe40003f0e000 */
[----:B------:R-:W-:-:S07]  /*3070*/  FSEL R115, R60, 1, P2 ;  /* 0x3f8000003c737808 */ /* 0x000fce0001000000 */
[----:B------:R-:W-:Y:S01]  /*3080*/  @P2 FMUL R10, R10, 0.25 ;  /* 0x3e8000000a0a2820 */ /* 0x000fe20000400000 */
[----:B------:R-:W-:Y:S02]  /*3090*/  P2R R7, PR, RZ, 0x1 ;  /* 0x00000001ff077803 */ /* 0x000fe40000000000 */
[----:B------:R-:W-:Y:S02]  /*30a0*/  CS2R R20, SRZ ;  /* 0x0000000000147805 */ /* 0x000fe4000001ff00 */
[----:B------:R-:W-:Y:S02]  /*30b0*/  CS2R R22, SRZ ;  /* 0x0000000000167805 */ /* 0x000fe4000001ff00 */
[----:B------:R-:W-:Y:S02]  /*30c0*/  CS2R R12, SRZ ;  /* 0x00000000000c7805 */ /* 0x000fe4000001ff00 */
[----:B------:R-:W-:Y:S02]  /*30d0*/  CS2R R14, SRZ ;  /* 0x00000000000e7805 */ /* 0x000fe4000001ff00 */
[----:B------:R-:W-:-:S02]  /*30e0*/  CS2R R16, SRZ ;  /* 0x0000000000107805 */ /* 0x000fc4000001ff00 */
[----:B------:R-:W-:Y:S01]  /*30f0*/  CS2R R18, SRZ ;  /* 0x0000000000127805 */ /* 0x000fe2000001ff00 */
[C---:B------:R-:W-:Y:S01]  /*3100*/  IMAD.IADD R31, R81.reuse, 0x1, R31 ;  /* 0x00000001511f7824 */ /* 0x040fe200078e021f */
[----:B------:R0:W2:Y:S04]  /*3110*/  @P3 LDG.E.EL.128 R20, desc[UR4][R32.64] ;  /* 0x0000000420143981 */ /* 0x0000a8000c2e1d00 */
[----:B------:R-:W4:Y:S04]  /*3120*/  @P1 LDG.E.EL.128 R12, desc[UR4][R102.64+-0x2c0] ;  /* 0xfffd4004660c1981 */ /* 0x000f28000c2e1d00 */
[----:B------:R1:W5:Y:S01]  /*3130*/  @P3 LDG.E.EL.128 R16, desc[UR4][R102.64+-0x2c0] ;  /* 0xfffd400466103981 */ /* 0x000362000c2e1d00 */
[----:B0-----:R-:W-:-:S04]  /*3140*/  IMAD.IADD R33, R81, 0x1, R9 ;  /* 0x0000000151217824 */ /* 0x001fc800078e0209 */
[----:B------:R-:W-:-:S04]  /*3150*/  IMAD.WIDE R32, R33, 0x4, R66 ;  /* 0x0000000421207825 */ /* 0x000fc800078e0242 */
[----:B------:R-:W-:-:S04]  /*3160*/  IMAD.WIDE R66, R31, 0x4, R66 ;  /* 0x000000041f427825 */ /* 0x000fc800078e0242 */
[----:B------:R-:W-:Y:S01]  /*3170*/  FADD R8, R114, -R119 ;  /* 0x8000007772087221 */ /* 0x000fe20000000000 */
[----:B------:R-:W-:Y:S01]  /*3180*/  FADD R9, R110, -R133 ;  /* 0x800000856e097221 */ /* 0x000fe20000000000 */
[----:B------:R-:W-:Y:S01]  /*3190*/  FADD R124, R124, -R131 ;  /* 0x800000837c7c7221 */ /* 0x000fe20000000000 */
[----:B------:R-:W-:Y:S01]  /*31a0*/  P2R R142, PR, RZ, 0x8 ;  /* 0x00000008ff8e7803 */ /* 0x000fe20000000000 */
[----:B------:R-:W-:Y:S01]  /*31b0*/  FADD R126, R126, -R121 ;  /* 0x800000797e7e7221 */ /* 0x000fe20000000000 */
[----:B------:R-:W-:Y:S01]  /*31c0*/  FADD R109, R109, 0.0010000000474974513054 ;  /* 0x3a83126f6d6d7421 */ /* 0x000fe20000000000 */
[----:B------:R-:W-:Y:S01]  /*31d0*/  FADD R127, R127, -R118 ;  /* 0x800000767f7f7221 */ /* 0x000fe20000000000 */
[----:B------:R-:W-:Y:S01]  /*31e0*/  FADD R108, R108, 0.0010000000474974513054 ;  /* 0x3a83126f6c6c7421 */ /* 0x000fe20000000000 */
[----:B------:R-:W-:Y:S01]  /*31f0*/  P2R R143, PR, RZ, 0x2 ;  /* 0x00000002ff8f7803 */ /* 0x000fe20000000000 */
[----:B------:R-:W-:Y:S01]  /*3200*/  FADD R128, R128, -R123 ;  /* 0x8000007b80807221 */ /* 0x000fe20000000000 */
[----:B------:R-:W-:Y:S01]  /*3210*/  FADD R129, R129, -R122 ;  /* 0x8000007a81817221 */ /* 0x000fe20000000000 */
[----:B------:R-:W-:Y:S01]  /*3220*/  FADD R107, R107, 0.0010000000474974513054 ;  /* 0x3a83126f6b6b7421 */ /* 0x000fe20000000000 */
[----:B------:R-:W-:Y:S01]  /*3230*/  FADD R4, R4, 0.0010000000474974513054 ;  /* 0x3a83126f04047421 */ /* 0x000fe20000000000 */
[----:B------:R-:W-:Y:S01]  /*3240*/  FADD R130, R130, -R125 ;  /* 0x8000007d82827221 */ /* 0x000fe20000000000 */
[----:B---3--:R-:W-:-:S05]  /*3250*/  SEL R6, R24, RZ, P3 ;  /* 0x000000ff18067207 */ /* 0x008fca0001800000 */
[----:B------:R-:W-:-:S04]  /*3260*/  FADD R6, R6, 0.0010000000474974513054 ;  /* 0x3a83126f06067421 */ /* 0x000fc80000000000 */
[----:B------:R0:W3:Y:S01]  /*3270*/  MUFU.SQRT R24, R6 ;  /* 0x0000000600187308 */ /* 0x0000e20000002000 */
[----:B------:R-:W-:-:S05]  /*3280*/  SEL R5, R25, RZ, P3 ;  /* 0x000000ff19057207 */ /* 0x000fca0001800000 */
[----:B------:R-:W-:-:S04]  /*3290*/  FADD R5, R5, 0.0010000000474974513054 ;  /* 0x3a83126f05057421 */ /* 0x000fc80000000000 */
[----:B------:R1:W1:Y:S01]  /*32a0*/  MUFU.SQRT R25, R5 ;  /* 0x0000000500197308 */ /* 0x0002620000002000 */
[----:B0-----:R-:W-:Y:S02]  /*32b0*/  SEL R6, R26, RZ, P3 ;  /* 0x000000ff1a067207 */ /* 0x001fe40001800000 */
[----:B---3--:R-:W-:-:S03]  /*32c0*/  FSETP.GT.AND P2, PT, R24, 8.50705917302346158658e+37, PT ;  /* 0x7e8000001800780b */ /* 0x008fc60003f44000 */
[----:B------:R-:W-:Y:S01]  /*32d0*/  FADD R6, R6, 0.0010000000474974513054 ;  /* 0x3a83126f06067421 */ /* 0x000fe20000000000 */
[----:B------:R-:W-:Y:S02]  /*32e0*/  FSETP.GEU.AND P0, PT, R24, 1.175494350822287508e-38, PT ;  /* 0x008000001800780b */ /* 0x000fe40003f0e000 */
[----:B------:R-:W-:Y:S01]  /*32f0*/  FSEL R117, R60, 1, P2 ;  /* 0x3f8000003c757808 */ /* 0x000fe20001000000 */
[----:B------:R0:W3:Y:S01]  /*3300*/  MUFU.SQRT R26, R6 ;  /* 0x00000006001a7308 */ /* 0x0000e20000002000 */
[----:B-1----:R-:W-:-:S05]  /*3310*/  SEL R5, R27, RZ, P3 ;  /* 0x000000ff1b057207 */ /* 0x002fca0001800000 */
[----:B------:R-:W-:Y:S01]  /*3320*/  @P2 FMUL R24, R24, 0.25 ;  /* 0x3e80000018182820 */ /* 0x000fe20000400000 */
[----:B------:R-:W-:Y:S01]  /*3330*/  FSETP.GT.AND P2, PT, R25, 8.50705917302346158658e+37, PT ;  /* 0x7e8000001900780b */ /* 0x000fe20003f44000 */
[----:B------:R-:W-:Y:S01]  /*3340*/  FADD R5, R5, 0.0010000000474974513054 ;  /* 0x3a83126f05057421 */ /* 0x000fe20000000000 */
[----:B------:R-:W-:Y:S01]  /*3350*/  P2R R102, PR, RZ, 0x1 ;  /* 0x00000001ff667803 */ /* 0x000fe20000000000 */
[----:B0-----:R-:W-:Y:S02]  /*3360*/  FADD R6, R116, 0.0010000000474974513054 ;  /* 0x3a83126f74067421 */ /* 0x001fe40000000000 */
[----:B------:R0:W1:Y:S01]  /*3370*/  MUFU.SQRT R27, R5 ;  /* 0x00000005001b7308 */ /* 0x0000620000002000 */
[----:B------:R-:W-:Y:S02]  /*3380*/  FSETP.GEU.AND P0, PT, R25, 1.175494350822287508e-38, PT ;  /* 0x008000001900780b */ /* 0x000fe40003f0e000 */
[----:B------:R-:W-:-:S05]  /*3390*/  FSEL R112, R60, 1, P2 ;  /* 0x3f8000003c707808 */ /* 0x000fca0001000000 */
[----:B------:R-:W-:Y:S01]  /*33a0*/  @P2 FMUL R25, R25, 0.25 ;  /* 0x3e80000019192820 */ /* 0x000fe20000400000 */
[----:B---3--:R-:W-:Y:S01]  /*33b0*/  FSETP.GT.AND P2, PT, R26, 8.50705917302346158658e+37, PT ;  /* 0x7e8000001a00780b */ /* 0x008fe20003f44000 */
[----:B------:R3:W1:Y:S01]  /*33c0*/  MUFU.SQRT R31, R6 ;  /* 0x00000006001f7308 */ /* 0x0006620000002000 */
[----:B0-----:R-:W-:Y:S01]  /*33d0*/  FADD R5, R132, 0.0010000000474974513054 ;  /* 0x3a83126f84057421 */ /* 0x001fe20000000000 */
[----:B------:R-:W-:Y:S02]  /*33e0*/  P2R R103, PR, RZ, 0x1 ;  /* 0x00000001ff677803 */ /* 0x000fe40000000000 */
[----:B------:R-:W-:-:S04]  /*33f0*/  FSETP.GEU.AND P0, PT, R26, 1.175494350822287508e-38, PT ;  /* 0x008000001a00780b */ /* 0x000fc80003f0e000 */
[----:B------:R-:W0:Y:S01]  /*3400*/  MUFU.SQRT R62, R5 ;  /* 0x00000005003e7308 */ /* 0x000e220000002000 */
[----:B---3--:R-:W-:Y:S01]  /*3410*/  FADD R6, R134, 0.0010000000474974513054 ;  /* 0x3a83126f86067421 */ /* 0x008fe20000000000 */
[----:B------:R-:W-:Y:S02]  /*3420*/  P2R R137, PR, RZ, 0x1 ;  /* 0x00000001ff897803 */ /* 0x000fe40000000000 */
[----:B-1----:R-:W-:-:S04]  /*3430*/  FSETP.GEU.AND P0, PT, R27, 1.175494350822287508e-38, PT ;  /* 0x008000001b00780b */ /* 0x002fc80003f0e000 */
[----:B------:R-:W1:Y:S01]  /*3440*/  MUFU.SQRT R63, R6 ;  /* 0x00000006003f7308 */ /* 0x000e620000002000 */
[----:B------:R-:W-:Y:S01]  /*3450*/  @P2 FMUL R26, R26, 0.25 ;  /* 0x3e8000001a1a2820 */ /* 0x000fe20000400000 */
[----:B------:R-:W-:Y:S02]  /*3460*/  FSEL R119, R60, 1, P2 ;  /* 0x3f8000003c777808 */ /* 0x000fe40001000000 */
[----:B------:R-:W-:Y:S02]  /*3470*/  FSETP.GT.AND P2, PT, R27, 8.50705917302346158658e+37, PT ;  /* 0x7e8000001b00780b */ /* 0x000fe40003f44000 */
[----:B------:R-:W-:Y:S02]  /*3480*/  P2R R110, PR, RZ, 0x1 ;  /* 0x00000001ff6e7803 */ /* 0x000fe40000000000 */
[----:B------:R-:W-:-:S04]  /*3490*/  FSETP.GEU.AND P0, PT, R31, 1.175494350822287508e-38, PT ;  /* 0x008000001f00780b */ /* 0x000fc80003f0e000 */
[----:B------:R-:W-:Y:S02]  /*34a0*/  P2R R131, PR, RZ, 0x1 ;  /* 0x00000001ff837803 */ /* 0x000fe40000000000 */
[----:B0-----:R-:W-:Y:S02]  /*34b0*/  FSETP.GEU.AND P0, PT, R62, 1.175494350822287508e-38, PT ;  /* 0x008000003e00780b */ /* 0x001fe40003f0e000 */
[----:B-1----:R-:W-:Y:S02]  /*34c0*/  FSETP.GEU.AND P3, PT, R63, 1.175494350822287508e-38, PT ;  /* 0x008000003f00780b */ /* 0x002fe40003f6e000 */
[----:B------:R-:W-:Y:S01]  /*34d0*/  P2R R5, PR, RZ, 0x1 ;  /* 0x00000001ff057803 */ /* 0x000fe20000000000 */
[----:B------:R-:W-:Y:S01]  /*34e0*/  @P2 FMUL R27, R27, 0.25 ;  /* 0x3e8000001b1b2820 */ /* 0x000fe20000400000 */
[----:B------:R-:W-:Y:S02]  /*34f0*/  FSEL R114, R60, 1, P2 ;  /* 0x3f8000003c727808 */ /* 0x000fe40001000000 */
[----:B------:R-:W-:-:S02]  /*3500*/  FSETP.GT.AND P2, PT, R31, 8.50705917302346158658e+37, PT ;  /* 0x7e8000001f00780b */ /* 0x000fc40003f44000 */
[----:B------:R-:W-:Y:S02]  /*3510*/  P2R R141, PR, RZ, 0x8 ;  /* 0x00000008ff8d7803 */ /* 0x000fe40000000000 */
[----:B------:R-:W-:-:S04]  /*3520*/  ISETP.NE.AND P3, PT, R5, RZ, PT ;  /* 0x000000ff0500720c */ /* 0x000fc80003f65270 */
[----:B------:R-:W-:Y:S02]  /*3530*/  P2R R140, PR, RZ, 0x8 ;  /* 0x00000008ff8c7803 */ /* 0x000fe40000000000 */
[----:B------:R-:W-:-:S04]  /*3540*/  ISETP.NE.AND P3, PT, R131, RZ, PT ;  /* 0x000000ff8300720c */ /* 0x000fc80003f65270 */
[----:B------:R-:W-:Y:S02]  /*3550*/  P2R R139, PR, RZ, 0x8 ;  /* 0x00000008ff8b7803 */ /* 0x000fe40000000000 */
[----:B------:R-:W-:Y:S01]  /*3560*/  ISETP.NE.AND P3, PT, R110, RZ, PT ;  /* 0x000000ff6e00720c */ /* 0x000fe20003f65270 */
[----:B------:R-:W-:Y:S01]  /*3570*/  @P2 FMUL R31, R31, 0.25 ;  /* 0x3e8000001f1f2820 */ /* 0x000fe20000400000 */
[----:B------:R-:W-:Y:S02]  /*3580*/  FSEL R116, R60, 1, P2 ;  /* 0x3f8000003c747808 */ /* 0x000fe40001000000 */
[----:B------:R-:W-:Y:S02]  /*3590*/  FSETP.GT.AND P2, PT, R62, 8.50705917302346158658e+37, PT ;  /* 0x7e8000003e00780b */ /* 0x000fe40003f44000 */
[----:B------:R-:W-:Y:S02]  /*35a0*/  P2R R138, PR, RZ, 0x8 ;  /* 0x00000008ff8a7803 */ /* 0x000fe40000000000 */
[----:B------:R-:W-:Y:S01]  /*35b0*/  ISETP.NE.AND P3, PT, R137, RZ, PT ;  /* 0x000000ff8900720c */ /* 0x000fe20003f65270 */
[----:B------:R-:W-:-:S03]  /*35c0*/  FADD R5, R135, 0.0010000000474974513054 ;  /* 0x3a83126f87057421 */ /* 0x000fc60000000000 */
[----:B------:R-:W-:Y:S02]  /*35d0*/  P2R R137, PR, RZ, 0x8 ;  /* 0x00000008ff897803 */ /* 0x000fe40000000000 */
[----:B------:R-:W-:Y:S02]  /*35e0*/  ISETP.NE.AND P3, PT, R103, RZ, PT ;  /* 0x000000ff6700720c */ /* 0x000fe40003f65270 */
[----:B------:R-:W-:Y:S02]  /*35f0*/  FSEL R121, R60, 1, P2 ;  /* 0x3f8000003c797808 */ /* 0x000fe40001000000 */
[----:B------:R-:W-:Y:S01]  /*3600*/  P2R R134, PR, RZ, 0x8 ;  /* 0x00000008ff867803 */ /* 0x000fe20000000000 */
[----:B------:R-:W-:Y:S01]  /*3610*/  @P2 FMUL R62, R62, 0.25 ;  /* 0x3e8000003e3e2820 */ /* 0x000fe20000400000 */
[----:B------:R-:W-:Y:S02]  /*3620*/  ISETP.NE.AND P3, PT, R102, RZ, PT ;  /* 0x000000ff6600720c */ /* 0x000fe40003f65270 */
[----:B------:R-:W0:Y:S01]  /*3630*/  MUFU.SQRT R102, R5 ;  /* 0x0000000500667308 */ /* 0x000e220000002000 */
[----:B------:R-:W-:-:S04]  /*3640*/  FSETP.GT.AND P2, PT, R63, 8.50705917302346158658e+37, PT ;  /* 0x7e8000003f00780b */ /* 0x000fc80003f44000 */
[----:B------:R-:W-:-:S03]  /*3650*/  FSEL R118, R60, 1, P2 ;  /* 0x3f8000003c767808 */ /* 0x000fc60001000000 */
[----:B------:R-:W1:Y:S06]  /*3660*/  MUFU.SQRT R103, R109 ;  /* 0x0000006d00677308 */ /* 0x000e6c0000002000 */
[----:B------:R-:W-:Y:S01]  /*3670*/  @P2 FMUL R63, R63, 0.25 ;  /* 0x3e8000003f3f2820 */ /* 0x000fe20000400000 */
[C---:B0-----:R-:W-:Y:S01]  /*3680*/  FSETP.GT.AND P2, PT, R102.reuse, 8.50705917302346158658e+37, PT ;  /* 0x7e8000006600780b */ /* 0x041fe20003f44000 */
[----:B------:R-:W0:Y:S01]  /*3690*/  MUFU.SQRT R110, R108 ;  /* 0x0000006c006e7308 */ /* 0x000e220000002000 */
[----:B------:R-:W-:Y:S02]  /*36a0*/  FSETP.GEU.AND P1, PT, R102, 1.175494350822287508e-38, PT ;  /* 0x008000006600780b */ /* 0x000fe40003f2e000 */
[----:B------:R-:W-:-:S09]  /*36b0*/  FSEL R123, R60, 1, P2 ;  /* 0x3f8000003c7b7808 */ /* 0x000fd20001000000 */
[----:B------:R-:W-:Y:S01]  /*36c0*/  @P2 FMUL R102, R102, 0.25 ;  /* 0x3e80000066662820 */ /* 0x000fe20000400000 */
[C---:B-1----:R-:W-:Y:S02]  /*36d0*/  FSETP.GT.AND P2, PT, R103.reuse, 8.50705917302346158658e+37, PT ;  /* 0x7e8000006700780b */ /* 0x042fe40003f44000 */
[----:B------:R-:W-:Y:S02]  /*36e0*/  FSETP.GEU.AND P0, PT, R103, 1.175494350822287508e-38, PT ;  /* 0x008000006700780b */ /* 0x000fe40003f0e000 */
[----:B------:R-:W-:-:S09]  /*36f0*/  FSEL R122, R60, 1, P2 ;  /* 0x3f8000003c7a7808 */ /* 0x000fd20001000000 */
[----:B------:R-:W-:Y:S01]  /*3700*/  @P2 FMUL R103, R103, 0.25 ;  /* 0x3e80000067672820 */ /* 0x000fe20000400000 */
[C---:B0-----:R-:W-:Y:S02]  /*3710*/  FSETP.GT.AND P2, PT, R110.reuse, 8.50705917302346158658e+37, PT ;  /* 0x7e8000006e00780b */ /* 0x041fe40003f44000 */
[----:B------:R-:W-:Y:S02]  /*3720*/  P2R R133, PR, RZ, 0x8 ;  /* 0x00000008ff857803 */ /* 0x000fe40000000000 */
[----:B------:R-:W-:Y:S01]  /*3730*/  ISETP.NE.AND P3, PT, R7, RZ, PT ;  /* 0x000000ff0700720c */ /* 0x000fe20003f65270 */
[----:B------:R-:W0:Y:S01]  /*3740*/  MUFU.SQRT R109, R107 ;  /* 0x0000006b006d7308 */ /* 0x000e220000002000 */
[----:B------:R-:W-:Y:S02]  /*3750*/  FSETP.GEU.AND P5, PT, R110, 1.175494350822287508e-38, PT ;  /* 0x008000006e00780b */ /* 0x000fe40003fae000 */
[----:B------:R-:W-:Y:S02]  /*3760*/  FSEL R125, R60, 1, P2 ;  /* 0x3f8000003c7d7808 */ /* 0x000fe40001000000 */
[----:B------:R-:W-:-:S03]  /*3770*/  P2R R132, PR, RZ, 0x8 ;  /* 0x00000008ff847803 */ /* 0x000fc60000000000 */
[----:B------:R-:W-:Y:S01]  /*3780*/  @P2 FMUL R110, R110, 0.25 ;  /* 0x3e8000006e6e2820 */ /* 0x000fe20000400000 */
[----:B------:R-:W-:Y:S02]  /*3790*/  ISETP.GE.U32.AND P2, PT, R81, 0xb0, PT ;  /* 0x000000b05100780c */ /* 0x000fe40003f46070 */
[----:B------:R-:W-:Y:S01]  /*37a0*/  ISETP.NE.AND P3, PT, R145, RZ, PT ;  /* 0x000000ff9100720c */ /* 0x000fe20003f65270 */
[----:B------:R-:W1:Y:S03]  /*37b0*/  MUFU.SQRT R81, R4 ;  /* 0x0000000400517308 */ /* 0x000e660000002000 */
[----:B------:R-:W-:Y:S02]  /*37c0*/  P2R R131, PR, RZ, 0x8 ;  /* 0x00000008ff837803 */ /* 0x000fe40000000000 */
[----:B------:R-:W-:-:S04]  /*37d0*/  ISETP.NE.AND P3, PT, R144, RZ, PT ;  /* 0x000000ff9000720c */ /* 0x000fc80003f65270 */
[----:B------:R-:W-:Y:S02]  /*37e0*/  P2R R7, PR, RZ, 0x8 ;  /* 0x00000008ff077803 */ /* 0x000fe40000000000 */
[----:B------:R-:W-:Y:S02]  /*37f0*/  ISETP.NE.AND P3, PT, R136, RZ, PT ;  /* 0x000000ff8800720c */ /* 0x000fe40003f65270 */
[----:B0-----:R-:W-:Y:S02]  /*3800*/  FSETP.GT.AND P6, PT, R109, 8.50705917302346158658e+37, PT ;  /* 0x7e8000006d00780b */ /* 0x001fe40003fc4000 */
[----:B------:R-:W-:Y:S02]  /*3810*/  P2R R6, PR, RZ, 0x8 ;  /* 0x00000008ff067803 */ /* 0x000fe40000000000 */
[----:B-1----:R-:W-:Y:S02]  /*3820*/  FSETP.GT.AND P3, PT, R81, 8.50705917302346158658e+37, PT ;  /* 0x7e8000005100780b */ /* 0x002fe40003f64000 */
[----:B------:R-:W-:-:S02]  /*3830*/  SEL R68, R68, RZ, P4 ;  /* 0x000000ff44447207 */ /* 0x000fc40002000000 */
[----:B------:R-:W-:Y:S02]  /*3840*/  SEL R70, R70, RZ, P4 ;  /* 0x000000ff46467207 */ /* 0x000fe40002000000 */
[C---:B------:R-:W-:Y:S02]  /*3850*/  FSETP.GEU.AND P4, PT, R109.reuse, 1.175494350822287508e-38, PT ;  /* 0x008000006d00780b */ /* 0x040fe40003f8e000 */
[C---:B------:R-:W-:Y:S01]  /*3860*/  FSEL R108, R60.reuse, 1, P6 ;  /* 0x3f8000003c6c7808 */ /* 0x040fe20003000000 */
[----:B------:R-:W-:Y:S01]  /*3870*/  @P6 FMUL R109, R109, 0.25 ;  /* 0x3e8000006d6d6820 */ /* 0x000fe20000400000 */
[C---:B------:R-:W-:Y:S02]  /*3880*/  FSETP.GEU.AND P6, PT, R81.reuse, 1.175494350822287508e-38, PT ;  /* 0x008000005100780b */ /* 0x040fe40003fce000 */
[----:B------:R-:W-:Y:S01]  /*3890*/  FSEL R60, R60, 1, P3 ;  /* 0x3f8000003c3c7808 */ /* 0x000fe20001800000 */
[----:B------:R-:W-:Y:S01]  /*38a0*/  @P3 FMUL R81, R81, 0.25 ;  /* 0x3e80000051513820 */ /* 0x000fe20000400000 */
[----:B------:R-:W-:-:S13]  /*38b0*/  ISETP.NE.AND P3, PT, R6, RZ, PT ;  /* 0x000000ff0600720c */ /* 0x000fda0003f65270 */
[----:B------:R-:W-:Y:S01]  /*38c0*/  @!P3 FMUL R89, R89, 16777216 ;  /* 0x4b8000005959b820 */ /* 0x000fe20000400000 */
[----:B------:R-:W-:Y:S01]  /*38d0*/  @!P3 FMUL R91, R91, 16777216 ;  /* 0x4b8000005b5bb820 */ /* 0x000fe20000400000 */
        /* <DEDUP_REMOVED lines=27> */
[----:B------:R-:W-:Y:S01]  /*3a90*/  ISETP.NE.AND P3, PT, R141, RZ, PT ;  /* 0x000000ff8d00720c */ /* 0x000fe20003f65270 */
[----:B------:R-:W-:Y:S01]  /*3aa0*/  @!P1 FMUL R102, R102, 16777216 ;  /* 0x4b80000066669820 */ /* 0x000fe20000400000 */
[----:B------:R-:W-:-:S11]  /*3ab0*/  @!P1 FMUL R123, R123, 16777216 ;  /* 0x4b8000007b7b9820 */ /* 0x000fd60000400000 */
[----:B------:R-:W-:Y:S01]  /*3ac0*/  @!P3 FMUL R63, R63, 16777216 ;  /* 0x4b8000003f3fb820 */ /* 0x000fe20000400000 */
[----:B------:R-:W-:Y:S01]  /*3ad0*/  @!P3 FMUL R118, R118, 16777216 ;  /* 0x4b8000007676b820 */ /* 0x000fe20000400000 */
[----:B------:R-:W-:-:S04]  /*3ae0*/  ISETP.NE.AND P3, PT, R142, RZ, PT ;  /* 0x000000ff8e00720c */ /* 0x000fc80003f65270 */
[----:B-----5:R-:W-:Y:S02]  /*3af0*/  SEL R4, R19, RZ, P3 ;  /* 0x000000ff13047207 */ /* 0x020fe40001800000 */
[----:B------:R-:W-:Y:S02]  /*3b00*/  SEL R5, R18, RZ, P3 ;  /* 0x000000ff12057207 */ /* 0x000fe40001800000 */
[----:B--2---:R-:W-:Y:S02]  /*3b10*/  SEL R19, R23, RZ, P3 ;  /* 0x000000ff17137207 */ /* 0x004fe40001800000 */
[----:B------:R-:W-:Y:S02]  /*3b20*/  SEL R18, R22, RZ, P3 ;  /* 0x000000ff16127207 */ /* 0x000fe40001800000 */
[----:B------:R-:W-:Y:S01]  /*3b30*/  ISETP.NE.AND P1, PT, R143, RZ, PT ;  /* 0x000000ff8f00720c */ /* 0x000fe20003f25270 */
[----:B------:R-:W-:Y:S01]  /*3b40*/  FADD R19, R19, -R4 ;  /* 0x8000000413137221 */ /* 0x000fe20000000000 */
[----:B------:R-:W-:Y:S01]  /*3b50*/  SEL R4, R17, RZ, P3 ;  /* 0x000000ff11047207 */ /* 0x000fe20001800000 */
[----:B------:R-:W-:Y:S01]  /*3b60*/  FADD R18, R18, -R5 ;  /* 0x8000000512127221 */ /* 0x000fe20000000000 */
[----:B------:R-:W-:-:S02]  /*3b70*/  SEL R5, R16, RZ, P3 ;  /* 0x000000ff10057207 */ /* 0x000fc40001800000 */
[----:B------:R-:W-:Y:S02]  /*3b80*/  SEL R17, R21, RZ, P3 ;  /* 0x000000ff15117207 */ /* 0x000fe40001800000 */
[----:B------:R-:W-:Y:S02]  /*3b90*/  SEL R16, R20, RZ, P3 ;  /* 0x000000ff14107207 */ /* 0x000fe40001800000 */
[----:B------:R-:W-:Y:S01]  /*3ba0*/  CS2R R6, SRZ ;  /* 0x0000000000067805 */ /* 0x000fe2000001ff00 */
[----:B------:R-:W-:Y:S02]  /*3bb0*/  FADD R17, R17, -R4 ;  /* 0x8000000411117221 */ /* 0x000fe40000000000 */
[----:B------:R-:W-:Y:S01]  /*3bc0*/  FADD R16, R16, -R5 ;  /* 0x8000000510107221 */ /* 0x000fe20000000000 */
[----:B------:R-:W-:-:S06]  /*3bd0*/  CS2R R4, SRZ ;  /* 0x0000000000047805 */ /* 0x000fcc000001ff00 */
[----:B------:R-:W2:Y:S01]  /*3be0*/  @P1 LDG.E.EL.128 R4, desc[UR4][R64.64] ;  /* 0x0000000440041981 */ /* 0x000ea2000c2e1d00 */
[----:B----4-:R-:W-:Y:S02]  /*3bf0*/  SEL R20, R15, RZ, P1 ;  /* 0x000000ff0f147207 */ /* 0x010fe40000800000 */
[----:B------:R-:W-:Y:S02]  /*3c00*/  SEL R15, R14, RZ, P1 ;  /* 0x000000ff0e0f7207 */ /* 0x000fe40000800000 */
[----:B------:R-:W-:Y:S02]  /*3c10*/  SEL R14, R13, RZ, P1 ;  /* 0x000000ff0d0e7207 */ /* 0x000fe40000800000 */
[----:B------:R-:W-:Y:S02]  /*3c20*/  SEL R13, R12, RZ, P1 ;  /* 0x000000ff0c0d7207 */ /* 0x000fe40000800000 */
[----:B------:R-:W-:Y:S01]  /*3c30*/  CS2R R22, SRZ ;  /* 0x0000000000167805 */ /* 0x000fe2000001ff00 */
[----:B------:R-:W-:Y:S01]  /*3c40*/  MUFU.RCP R106, R106 ;  /* 0x0000006a006a7308 */ /* 0x000fe20000001000 */
[----:B--2---:R-:W-:-:S05]  /*3c50*/  SEL R4, R4, RZ, P1 ;  /* 0x000000ff04047207 */ /* 0x004fca0000800000 */
[----:B------:R-:W-:Y:S02]  /*3c60*/  FADD R12, R4, -R13 ;  /* 0x8000000d040c7221 */ /* 0x000fe40000000000 */
[----:B------:R-:W0:Y:S01]  /*3c70*/  MUFU.RCP R4, R89 ;  /* 0x0000005900047308 */ /* 0x000e220000001000 */
[----:B------:R-:W-:Y:S02]  /*3c80*/  SEL R7, R7, RZ, P1 ;  /* 0x000000ff07077207 */ /* 0x000fe40000800000 */
[----:B------:R-:W-:Y:S02]  /*3c90*/  SEL R6, R6, RZ, P1 ;  /* 0x000000ff06067207 */ /* 0x000fe40000800000 */
[----:B------:R-:W-:Y:S01]  /*3ca0*/  SEL R5, R5, RZ, P1 ;  /* 0x000000ff05057207 */ /* 0x000fe20000800000 */
[----:B------:R-:W-:Y:S01]  /*3cb0*/  FADD R7, R7, -R20 ;  /* 0x8000001407077221 */ /* 0x000fe20000000000 */
[----:B------:R-:W-:Y:S01]  /*3cc0*/  CS2R R20, SRZ ;  /* 0x0000000000147805 */ /* 0x000fe2000001ff00 */
[----:B------:R-:W-:-:S02]  /*3cd0*/  FADD R6, R6, -R15 ;  /* 0x8000000f06067221 */ /* 0x000fc40000000000 */
[----:B------:R-:W-:Y:S01]  /*3ce0*/  FADD R5, R5, -R14 ;  /* 0x8000000e05057221 */ /* 0x000fe20000000000 */
[----:B0-----:R-:W-:Y:S01]  /*3cf0*/  FMUL R91, R4, R91 ;  /* 0x0000005b045b7220 */ /* 0x001fe20000400000 */
[----:B------:R-:W-:Y:S01]  /*3d00*/  CS2R R14, SRZ ;  /* 0x00000000000e7805 */ /* 0x000fe2000001ff00 */
[----:B------:R-:W2:Y:S02]  /*3d10*/  @P3 LDG.E.EL.128 R20, desc[UR4][R28.64+-0x2c0] ;  /* 0xfffd40041c143981 */ /* 0x000ea4000c2e1d00 */
[----:B------:R-:W-:Y:S01]  /*3d20*/  FMUL R64, R91, R12 ;  /* 0x0000000c5b407220 */ /* 0x000fe20000400000 */
[----:B------:R-:W-:-:S06]  /*3d30*/  CS2R R12, SRZ ;  /* 0x00000000000c7805 */ /* 0x000fcc000001ff00 */
[----:B------:R-:W3:Y:S01]  /*3d40*/  @P3 LDG.E.EL.128 R12, desc[UR4][R56.64+-0x2c0] ;  /* 0xfffd4004380c3981 */ /* 0x000ee2000c2e1d00 */
[----:B------:R-:W-:Y:S01]  /*3d50*/  @!P0 FMUL R103, R103, 16777216 ;  /* 0x4b80000067678820 */ /* 0x000fe20000400000 */
[----:B------:R-:W0:Y:S01]  /*3d60*/  MUFU.RCP R31, R31 ;  /* 0x0000001f001f7308 */ /* 0x000e220000001000 */
[----:B------:R-:W-:Y:S01]  /*3d70*/  @!P6 FMUL R81, R81, 16777216 ;  /* 0x4b8000005151e820 */ /* 0x000fe20000400000 */
[----:B------:R-:W-:-:S06]  /*3d80*/  FMUL R4, R106, R111 ;  /* 0x0000006f6a047220 */ /* 0x000fcc0000400000 */
[----:B------:R-:W1:Y:S08]  /*3d90*/  MUFU.RCP R10, R10 ;  /* 0x0000000a000a7308 */ /* 0x000e700000001000 */
[----:B------:R-:W4:Y:S08]  /*3da0*/  MUFU.RCP R62, R62 ;  /* 0x0000003e003e7308 */ /* 0x000f300000001000 */
[----:B------:R-:W5:Y:S01]  /*3db0*/  MUFU.RCP R103, R103 ;  /* 0x0000006700677308 */ /* 0x000f620000001000 */
[----:B------:R-:W-:Y:S01]  /*3dc0*/  @!P4 FMUL R109, R109, 16777216 ;  /* 0x4b8000006d6dc820 */ /* 0x000fe20000400000 */
[----:B------:R-:W-:-:S06]  /*3dd0*/  FMUL R65, R4, R5 ;  /* 0x0000000504417220 */ /* 0x000fcc0000400000 */
[----:B------:R-:W1:Y:S01]  /*3de0*/  MUFU.RCP R36, R36 ;  /* 0x0000002400247308 */ /* 0x000e620000001000 */
[----:B0-----:R-:W-:Y:S01]  /*3df0*/  FMUL R5, R31, R116 ;  /* 0x000000741f057220 */ /* 0x001fe20000400000 */
[----:B------:R-:W-:-:S06]  /*3e00*/  @!P0 FMUL R122, R122, 16777216 ;  /* 0x4b8000007a7a8820 */ /* 0x000fcc0000400000 */
[----:B------:R-:W0:Y:S08]  /*3e10*/  MUFU.RCP R24, R24 ;  /* 0x0000001800187308 */ /* 0x000e300000001000 */
[----:B------:R-:W0:Y:S08]  /*3e20*/  MUFU.RCP R25, R25 ;  /* 0x0000001900197308 */ /* 0x000e300000001000 */
[----:B------:R-:W0:Y:S08]  /*3e30*/  MUFU.RCP R26, R26 ;  /* 0x0000001a001a7308 */ /* 0x000e300000001000 */
[----:B------:R-:W0:Y:S08]  /*3e40*/  MUFU.RCP R27, R27 ;  /* 0x0000001b001b7308 */ /* 0x000e300000001000 */
[----:B------:R-:W0:Y:S08]  /*3e50*/  MUFU.RCP R63, R63 ;  /* 0x0000003f003f7308 */ /* 0x000e300000001000 */
[----:B------:R-:W0:Y:S08]  /*3e60*/  MUFU.RCP R102, R102 ;  /* 0x0000006600667308 */ /* 0x000e300000001000 */
[----:B------:R-:W0:Y:S01]  /*3e70*/  MUFU.RCP R81, R81 ;  /* 0x0000005100517308 */ /* 0x000e220000001000 */
[----:B------:R-:W-:Y:S01]  /*3e80*/  @!P6 FMUL R60, R60, 16777216 ;  /* 0x4b8000003c3ce820 */ /* 0x000fe20000400000 */
[----:B------:R-:W-:Y:S01]  /*3e90*/  ISETP.NE.AND P6, PT, R84, RZ, PT ;  /* 0x000000ff5400720c */ /* 0x000fe20003fc5270 */
[----:B------:R-:W-:Y:S01]  /*3ea0*/  FMUL R130, R5, R130 ;  /* 0x0000008205827220 */ /* 0x000fe20000400000 */
[----:B-1----:R-:W-:Y:S01]  /*3eb0*/  FMUL R84, R10, R115 ;  /* 0x000000730a547220 */ /* 0x002fe20000400000 */
[----:B----4-:R-:W-:Y:S01]  /*3ec0*/  FMUL R4, R62, R121 ;  /* 0x000000793e047220 */ /* 0x010fe20000400000 */
[----:B-----5:R-:W-:-:S02]  /*3ed0*/  FMUL R5, R103, R122 ;  /* 0x0000007a67057220 */ /* 0x020fc40000400000 */
[----:B------:R-:W1:Y:S01]  /*3ee0*/  MUFU.RCP R109, R109 ;  /* 0x0000006d006d7308 */ /* 0x000e620000001000 */
[----:B------:R-:W-:Y:S01]  /*3ef0*/  @!P5 FMUL R110, R110, 16777216 ;  /* 0x4b8000006e6ed820 */ /* 0x000fe20000400000 */
[----:B------:R-:W-:Y:S01]  /*3f00*/  @!P5 FMUL R125, R125, 16777216 ;  /* 0x4b8000007d7dd820 */ /* 0x000fe20000400000 */
[----:B------:R-:W-:Y:S01]  /*3f10*/  ISETP.NE.AND P5, PT, R83, RZ, PT ;  /* 0x000000ff5300720c */ /* 0x000fe20003fa5270 */
[----:B------:R-:W-:Y:S01]  /*3f20*/  @!P4 FMUL R108, R108, 16777216 ;  /* 0x4b8000006c6cc820 */ /* 0x000fe20000400000 */
[----:B------:R-:W-:Y:S01]  /*3f30*/  ISETP.NE.AND P4, PT, R85, RZ, PT ;  /* 0x000000ff5500720c */ /* 0x000fe20003f85270 */
[----:B------:R-:W-:Y:S01]  /*3f40*/  FMUL R83, R36, R113 ;  /* 0x0000007124537220 */ /* 0x000fe20000400000 */
[----:B------:R-:W-:Y:S01]  /*3f50*/  FMUL R84, R84, R7 ;  /* 0x0000000754547220 */ /* 0x000fe20000400000 */
[----:B------:R-:W-:Y:S01]  /*3f60*/  FMUL R129, R4, R129 ;  /* 0x0000008104817220 */ /* 0x000fe20000400000 */
[----:B------:R-:W-:Y:S01]  /*3f70*/  FMUL R126, R5, R126 ;  /* 0x0000007e057e7220 */ /* 0x000fe20000400000 */
[----:B0-----:R-:W-:Y:S01]  /*3f80*/  FMUL R117, R24, R117 ;  /* 0x0000007518757220 */ /* 0x001fe20000400000 */
        /* <DEDUP_REMOVED lines=14> */
[----:B------:R-:W-:-:S02]  /*4070*/  CS2R R4, SRZ ;  /* 0x0000000000047805 */ /* 0x000fc4000001ff00 */
[----:B------:R-:W-:Y:S02]  /*4080*/  CS2R R6, SRZ ;  /* 0x0000000000067805 */ /* 0x000fe4000001ff00 */
[----:B------:R-:W-:Y:S02]  /*4090*/  CS2R R16, SRZ ;  /* 0x0000000000107805 */ /* 0x000fe4000001ff00 */
[----:B------:R-:W-:Y:S01]  /*40a0*/  CS2R R18, SRZ ;  /* 0x0000000000127805 */ /* 0x000fe2000001ff00 */
[----:B-1----:R-:W-:Y:S01]  /*40b0*/  FMUL R108, R109, R108 ;  /* 0x0000006c6d6c7220 */ /* 0x002fe20000400000 */
[----:B------:R-:W-:Y:S01]  /*40c0*/  FFMA R99, R94, R8, R99 ;  /* 0x000000085e637223 */ /* 0x000fe20000000063 */
[----:B------:R-:W4:Y:S02]  /*40d0*/  @P1 LDG.E.EL.128 R4, desc[UR4][R56.64+-0x2c0] ;  /* 0xfffd400438041981 */ /* 0x000f24000c2e1d00 */
[----:B------:R-:W-:Y:S02]  /*40e0*/  FMUL R9, R108, R9 ;  /* 0x000000096c097220 */ /* 0x000fe40000400000 */
[----:B------:R-:W5:Y:S02]  /*40f0*/  @P1 LDG.E.EL.128 R16, desc[UR4][R28.64+-0x2c0] ;  /* 0xfffd40041c101981 */ /* 0x000f64000c2e1d00 */
[----:B------:R-:W-:Y:S01]  /*4100*/  FFMA R96, R93, R9, R96 ;  /* 0x000000095d607223 */ /* 0x000fe20000000060 */
[----:B------:R-:W-:-:S02]  /*4110*/  CS2R R24, SRZ ;  /* 0x0000000000187805 */ /* 0x000fc4000001ff00 */
[----:B------:R-:W-:-:S06]  /*4120*/  CS2R R26, SRZ ;  /* 0x00000000001a7805 */ /* 0x000fcc000001ff00 */
[----:B------:R-:W5:Y:S01]  /*4130*/  @P3 LDG.E.EL.128 R24, desc[UR4][R66.64] ;  /* 0x0000000442183981 */ /* 0x000f62000c2e1d00 */
[----:B--2---:R-:W-:Y:S02]  /*4140*/  SEL R23, R23, RZ, P3 ;  /* 0x000000ff17177207 */ /* 0x004fe40001800000 */
[----:B------:R-:W-:Y:S02]  /*4150*/  SEL R9, R22, RZ, P3 ;  /* 0x000000ff16097207 */ /* 0x000fe40001800000 */
[----:B---3--:R-:W-:Y:S02]  /*4160*/  SEL R8, R15, RZ, P3 ;  /* 0x000000ff0f087207 */ /* 0x008fe40001800000 */
[----:B------:R-:W-:Y:S02]  /*4170*/  SEL R14, R14, RZ, P3 ;  /* 0x000000ff0e0e7207 */ /* 0x000fe40001800000 */
[----:B------:R-:W-:Y:S01]  /*4180*/  SEL R13, R13, RZ, P3 ;  /* 0x000000ff0d0d7207 */ /* 0x000fe20001800000 */
[----:B------:R-:W-:Y:S01]  /*4190*/  FFMA R89, R8, R89, R23 ;  /* 0x0000005908597223 */ /* 0x000fe20000000017 */
[----:B------:R-:W-:Y:S01]  /*41a0*/  SEL R8, R21, RZ, P3 ;  /* 0x000000ff15087207 */ /* 0x000fe20001800000 */
[----:B------:R-:W-:Y:S01]  /*41b0*/  FFMA R85, R14, R85, R9 ;  /* 0x000000550e557223 */ /* 0x000fe20000000009 */
[----:B------:R-:W-:-:S02]  /*41c0*/  SEL R9, R12, RZ, P3 ;  /* 0x000000ff0c097207 */ /* 0x000fc40001800000 */
[----:B------:R-:W-:Y:S01]  /*41d0*/  CS2R R14, SRZ ;  /* 0x00000000000e7805 */ /* 0x000fe2000001ff00 */
[----:B------:R-:W-:Y:S01]  /*41e0*/  FFMA R36, R13, R36, R8 ;  /* 0x000000240d247223 */ /* 0x000fe20000000008 */
[----:B------:R-:W-:-:S06]  /*41f0*/  CS2R R12, SRZ ;  /* 0x00000000000c7805 */ /* 0x000fcc000001ff00 */
[----:B------:R-:W2:Y:S01]  /*4200*/  @P1 LDG.E.EL.128 R12, desc[UR4][R32.64] ;  /* 0x00000004200c1981 */ /* 0x000ea2000c2e1d00 */
[----:B------:R-:W0:Y:S01]  /*4210*/  MUFU.RCP R110, R110 ;  /* 0x0000006e006e7308 */ /* 0x000e220000001000 */
[----:B------:R-:W-:Y:S01]  /*4220*/  SEL R20, R20, RZ, P3 ;  /* 0x000000ff14147207 */ /* 0x000fe20001800000 */
[----:B------:R-:W-:Y:S01]  /*4230*/  FFMA R95, R90, R126, R95 ;  /* 0x0000007e5a5f7223 */ /* 0x000fe2000000005f */
[----:B------:R-:W-:Y:S01]  /*4240*/  FFMA R104, R104, R127, R39 ;  /* 0x0000007f68687223 */ /* 0x000fe20000000027 */
[----:B------:R-:W-:Y:S01]  /*4250*/  FFMA R101, R101, R128, R38 ;  /* 0x0000008065657223 */ /* 0x000fe20000000026 */
[----:B------:R-:W-:Y:S01]  /*4260*/  FFMA R100, R100, R129, R37 ;  /* 0x0000008164647223 */ /* 0x000fe20000000025 */
[----:B------:R-:W-:Y:S01]  /*4270*/  FFMA R105, R98, R130, R105 ;  /* 0x0000008262697223 */ /* 0x000fe20000000069 */
[----:B------:R-:W-:Y:S01]  /*4280*/  FFMA R10, R9, R10, R20 ;  /* 0x0000000a090a7223 */ /* 0x000fe20000000014 */
[----:B0-----:R-:W-:-:S04]  /*4290*/  FMUL R125, R110, R125 ;  /* 0x0000007d6e7d7220 */ /* 0x001fc80000400000 */
[----:B------:R-:W-:-:S04]  /*42a0*/  FMUL R124, R125, R124 ;  /* 0x0000007c7d7c7220 */ /* 0x000fc80000400000 */
[----:B------:R-:W-:Y:S01]  /*42b0*/  FFMA R97, R92, R124, R97 ;  /* 0x0000007c5c617223 */ /* 0x000fe20000000061 */
[----:B------:R-:W-:Y:S01]  /*42c0*/  @!P2 FADD R41, R34, R105 ;  /* 0x000000692229a221 */ /* 0x000fe20000000000 */
[----:B------:R-:W-:Y:S01]  /*42d0*/  @!P2 FADD R40, R35, R100 ;  /* 0x000000642328a221 */ /* 0x000fe20000000000 */
[----:B------:R-:W-:Y:S01]  /*42e0*/  @!P2 FADD R48, R52, R101 ;  /* 0x000000653430a221 */ /* 0x000fe20000000000 */
[----:B------:R-:W-:Y:S01]  /*42f0*/  @!P2 FADD R49, R53, R104 ;  /* 0x000000683531a221 */ /* 0x000fe20000000000 */
[----:B------:R-:W-:Y:S01]  /*4300*/  @!P2 FADD R30, R88, R99 ;  /* 0x00000063581ea221 */ /* 0x000fe20000000000 */
[----:B------:R-:W-:Y:S01]  /*4310*/  @!P2 FADD R50, R58, R95 ;  /* 0x0000005f3a32a221 */ /* 0x000fe20000000000 */
[----:B------:R-:W-:Y:S01]  /*4320*/  @!P2 FADD R11, R87, R96 ;  /* 0x00000060570ba221 */ /* 0x000fe20000000000 */
[----:B------:R-:W-:Y:S01]  /*4330*/  @!P2 FADD R51, R82, R97 ;  /* 0x000000615233a221 */ /* 0x000fe20000000000 */
[----:B------:R-:W-:Y:S02]  /*4340*/  ISETP.NE.AND P0, PT, R120, RZ, PT ;  /* 0x000000ff7800720c */ /* 0x000fe40003f05270 */
[----:B----4-:R-:W-:-:S02]  /*4350*/  SEL R7, R7, RZ, P1 ;  /* 0x000000ff07077207 */ /* 0x010fc40000800000 */
[----:B-----5:R-:W-:Y:S02]  /*4360*/  SEL R8, R19, RZ, P1 ;  /* 0x000000ff13087207 */ /* 0x020fe40000800000 */
[----:B------:R-:W-:-:S03]  /*4370*/  SEL R6, R6, RZ, P1 ;  /* 0x000000ff06067207 */ /* 0x000fc60000800000 */
[----:B------:R-:W-:Y:S01]  /*4380*/  FFMA R84, R7, R84, R8 ;  /* 0x0000005407547223 */ /* 0x000fe20000000008 */
[----:B------:R-:W-:Y:S02]  /*4390*/  SEL R7, R18, RZ, P1 ;  /* 0x000000ff12077207 */ /* 0x000fe40000800000 */
[----:B------:R-:W-:-:S03]  /*43a0*/  SEL R16, R16, RZ, P1 ;  /* 0x000000ff10107207 */ /* 0x000fc60000800000 */
[----:B------:R-:W-:Y:S01]  /*43b0*/  FFMA R83, R6, R83, R7 ;  /* 0x0000005306537223 */ /* 0x000fe20000000007 */
[----:B------:R-:W-:Y:S02]  /*43c0*/  SEL R6, R5, RZ, P1 ;  /* 0x000000ff05067207 */ /* 0x000fe40000800000 */
[----:B------:R-:W-:Y:S02]  /*43d0*/  SEL R5, R4, RZ, P1 ;  /* 0x000000ff04057207 */ /* 0x000fe40000800000 */
[----:B------:R-:W-:-:S03]  /*43e0*/  SEL R17, R17, RZ, P1 ;  /* 0x000000ff11117207 */ /* 0x000fc60000800000 */
[----:B------:R-:W-:Y:S01]  /*43f0*/  FFMA R64, R5, R64, R16 ;  /* 0x0000004005407223 */ /* 0x000fe20000000010 */
[----:B------:R-:W-:Y:S02]  /*4400*/  IMAD R5, R0, 0xb00, R3 ;  /* 0x00000b0000057824 */ /* 0x000fe400078e0203 */
[----:B------:R-:W-:Y:S01]  /*4410*/  FFMA R65, R6, R65, R17 ;  /* 0x0000004106417223 */ /* 0x000fe20000000011 */
[----:B------:R-:W-:Y:S01]  /*4420*/  SEL R7, R24, RZ, P3 ;  /* 0x000000ff18077207 */ /* 0x000fe20001800000 */
[----:B------:R-:W-:Y:S01]  /*4430*/  IMAD R4, R2, 0xb00, R3 ;  /* 0x00000b0002047824 */ /* 0x000fe200078e0203 */
[----:B------:R-:W-:Y:S02]  /*4440*/  SEL R25, R25, RZ, P3 ;  /* 0x000000ff19197207 */ /* 0x000fe40001800000 */
[----:B------:R-:W-:Y:S02]  /*4450*/  SEL R26, R26, RZ, P3 ;  /* 0x000000ff1a1a7207 */ /* 0x000fe40001800000 */
[----:B------:R-:W-:-:S02]  /*4460*/  SEL R6, R27, RZ, P3 ;  /* 0x000000ff1b067207 */ /* 0x000fc40001800000 */
[----:B------:R-:W-:Y:S01]  /*4470*/  ISETP.GE.AND P3, PT, R3, 0xb0, PT ;  /* 0x000000b00300780c */ /* 0x000fe20003f66270 */
[----:B------:R-:W-:Y:S02]  /*4480*/  IMAD R3, R2, 0xb00, R5 ;  /* 0x00000b0002037824 */ /* 0x000fe400078e0205 */
[----:B------:R-:W-:Y:S02]  /*4490*/  IMAD.SHL.U32 R2, R0, 0x4, RZ ;  /* 0x0000000400027824 */ /* 0x000fe400078e00ff */
[----:B------:R-:W-:Y:S01]  /*44a0*/  @!P2 FADD R45, R7, R10 ;  /* 0x0000000a072da221 */ /* 0x000fe20000000000 */
[----:B------:R-:W-:Y:S01]  /*44b0*/  @!P2 FADD R44, R25, R36 ;  /* 0x00000024192ca221 */ /* 0x000fe20000000000 */
[----:B------:R-:W-:Y:S02]  /*44c0*/  VIADD R9, R2, 0x1 ;  /* 0x0000000102097836 */ /* 0x000fe40000000000 */
[----:B------:R-:W-:Y:S01]  /*44d0*/  @!P2 FADD R43, R26, R85 ;  /* 0x000000551a2ba221 */ /* 0x000fe20000000000 */
[----:B------:R-:W-:-:S04]  /*44e0*/  @!P2 FADD R42, R6, R89 ;  /* 0x00000059062aa221 */ /* 0x000fc80000000000 */
[----:B------:R-:W-:Y:S02]  /*44f0*/  FSEL R43, R74, R43, !P3 ;  /* 0x0000002b4a2b7208 */ /* 0x000fe40005800000 */
[----:B------:R-:W-:Y:S02]  /*4500*/  FSEL R42, R73, R42, !P3 ;  /* 0x0000002a492a7208 */ /* 0x000fe40005800000 */
[----:B------:R-:W-:Y:S02]  /*4510*/  FSEL R45, R72, R45, !P3 ;  /* 0x0000002d482d7208 */ /* 0x000fe40005800000 */
[----:B------:R-:W-:Y:S02]  /*4520*/  FSEL R44, R71, R44, !P3 ;  /* 0x0000002c472c7208 */ /* 0x000fe40005800000 */
[----:B------:R-:W-:Y:S02]  /*4530*/  FSEL R48, R79, R48, !P3 ;  /* 0x000000304f307208 */ /* 0x000fe40005800000 */
[----:B------:R-:W-:-:S02]  /*4540*/  FSEL R49, R80, R49, !P3 ;  /* 0x0000003150317208 */ /* 0x000fc40005800000 */
[----:B------:R-:W-:Y:S02]  /*4550*/  FSEL R41, R76, R41, !P3 ;  /* 0x000000294c297208 */ /* 0x000fe40005800000 */
[----:B------:R-:W-:Y:S02]  /*4560*/  FSEL R40, R75, R40, !P3 ;  /* 0x000000284b287208 */ /* 0x000fe40005800000 */
[----:B------:R-:W-:Y:S02]  /*4570*/  FSEL R86, R86, R11, !P3 ;  /* 0x0000000b56567208 */ /* 0x000fe40005800000 */
[----:B------:R-:W-:Y:S02]  /*4580*/  FSEL R50, R77, R50, !P3 ;  /* 0x000000324d327208 */ /* 0x000fe40005800000 */
[----:B------:R-:W-:Y:S02]  /*4590*/  FSEL R51, R78, R51, !P3 ;  /* 0x000000334e337208 */ /* 0x000fe40005800000 */
[----:B------:R-:W-:-:S02]  /*45a0*/  FSEL R30, R59, R30, !P3 ;  /* 0x0000001e3b1e7208 */ /* 0x000fc40005800000 */
[----:B--2---:R-:W-:Y:S02]  /*45b0*/  SEL R14, R14, RZ, P1 ;  /* 0x000000ff0e0e7207 */ /* 0x004fe40000800000 */
[----:B------:R-:W-:Y:S02]  /*45c0*/  SEL R15, R15, RZ, P1 ;  /* 0x000000ff0f0f7207 */ /* 0x000fe40000800000 */
[----:B------:R-:W-:Y:S01]  /*45d0*/  SEL R5, R12, RZ, P1 ;  /* 0x000000ff0c057207 */ /* 0x000fe20000800000 */
[----:B------:R-:W-:Y:S01]  /*45e0*/  @!P2 FADD R47, R14, R83 ;  /* 0x000000530e2fa221 */ /* 0x000fe20000000000 */
[----:B------:R-:W-:Y:S01]  /*45f0*/  SEL R0, R13, RZ, P1 ;  /* 0x000000ff0d007207 */ /* 0x000fe20000800000 */
[----:B------:R-:W-:Y:S02]  /*4600*/  @!P2 FADD R46, R15, R84 ;  /* 0x000000540f2ea221 */ /* 0x000fe40000000000 */
[----:B------:R-:W-:Y:S01]  /*4610*/  @!P2 FADD R55, R5, R64 ;  /* 0x000000400537a221 */ /* 0x000fe20000000000 */
[----:B------:R-:W-:Y:S01]  /*4620*/  FSEL R47, R70, R47, !P3 ;  /* 0x0000002f462f7208 */ /* 0x000fe20005800000 */
[----:B------:R-:W-:Y:S01]  /*4630*/  @!P2 FADD R54, R0, R65 ;  /* 0x000000410036a221 */ /* 0x000fe20000000000 */
[----:B------:R-:W-:-:S02]  /*4640*/  FSEL R46, R69, R46, !P3 ;  /* 0x0000002e452e7208 */ /* 0x000fc40005800000 */
[----:B------:R-:W-:Y:S02]  /*4650*/  FSETP.GEU.AND P1, PT, R47, RZ, PT ;  /* 0x000000ff2f00720b */ /* 0x000fe40003f2e000 */
[----:B------:R-:W-:Y:S01]  /*4660*/  FSETP.GEU.AND P2, PT, R46, RZ, PT ;  /* 0x000000ff2e00720b */ /* 0x000fe20003f4e000 */
[----:B------:R-:W-:Y:S01]  /*4670*/  IMAD R5, R9, 0x2c0, R4 ;  /* 0x000002c009057824 */ /* 0x000fe200078e0204 */
[----:B------:R-:W-:Y:S01]  /*4680*/  FSEL R55, R68, R55, !P3 ;  /* 0x0000003744377208 */ /* 0x000fe20005800000 */
[----:B------:R-:W0:Y:S01]  /*4690*/  LDC.64 R8, c[0x0][0x280] ;  /* 0x0000a000ff087b82 */ /* 0x000e220000000a00 */
[----:B------:R-:W-:Y:S02]  /*46a0*/  FSEL R54, R61, R54, !P3 ;  /* 0x000000363d367208 */ /* 0x000fe40005800000 */
[----:B------:R-:W-:Y:S02]  /*46b0*/  SEL R15, R46, RZ, P2 ;  /* 0x000000ff2e0f7207 */ /* 0x000fe40001000000 */
[----:B------:R-:W-:-:S02]  /*46c0*/  SEL R14, R47, RZ, P1 ;  /* 0x000000ff2f0e7207 */ /* 0x000fc40000800000 */
[C---:B------:R-:W-:Y:S02]  /*46d0*/  FSETP.GEU.AND P2, PT, R54.reuse, RZ, PT ;  /* 0x000000ff3600720b */ /* 0x040fe40003f4e000 */
[C---:B------:R-:W-:Y:S02]  /*46e0*/  FSETP.GEU.AND P1, PT, R55.reuse, RZ, PT ;  /* 0x000000ff3700720b */ /* 0x040fe40003f2e000 */
[----:B------:R-:W-:Y:S02]  /*46f0*/  SEL R13, R54, RZ, P2 ;  /* 0x000000ff360d7207 */ /* 0x000fe40001000000 */
[----:B------:R-:W-:Y:S02]  /*4700*/  SEL R12, R55, RZ, P1 ;  /* 0x000000ff370c7207 */ /* 0x000fe40000800000 */
[----:B------:R-:W-:Y:S02]  /*4710*/  FSETP.GEU.AND P2, PT, R42, RZ, PT ;  /* 0x000000ff2a00720b */ /* 0x000fe40003f4e000 */
[----:B------:R-:W-:-:S02]  /*4720*/  FSETP.GEU.AND P1, PT, R43, RZ, PT ;  /* 0x000000ff2b00720b */ /* 0x000fc40003f2e000 */
[----:B------:R-:W-:Y:S02]  /*4730*/  SEL R19, R42, RZ, P2 ;  /* 0x000000ff2a137207 */ /* 0x000fe40001000000 */
[----:B------:R-:W-:Y:S02]  /*4740*/  SEL R18, R43, RZ, P1 ;  /* 0x000000ff2b127207 */ /* 0x000fe40000800000 */
[C---:B------:R-:W-:Y:S02]  /*4750*/  FSETP.GEU.AND P2, PT, R44.reuse, RZ, PT ;  /* 0x000000ff2c00720b */ /* 0x040fe40003f4e000 */
[C---:B------:R-:W-:Y:S02]  /*4760*/  FSETP.GEU.AND P1, PT, R45.reuse, RZ, PT ;  /* 0x000000ff2d00720b */ /* 0x040fe40003f2e000 */
[----:B------:R-:W-:Y:S02]  /*4770*/  SEL R17, R44, RZ, P2 ;  /* 0x000000ff2c117207 */ /* 0x000fe40001000000 */
[----:B------:R-:W-:-:S02]  /*4780*/  SEL R16, R45, RZ, P1 ;  /* 0x000000ff2d107207 */ /* 0x000fc40000800000 */
[----:B------:R-:W-:Y:S02]  /*4790*/  FSETP.GEU.AND P2, PT, R49, RZ, PT ;  /* 0x000000ff3100720b */ /* 0x000fe40003f4e000 */
[C---:B------:R-:W-:Y:S01]  /*47a0*/  FSETP.GEU.AND P1, PT, R48.reuse, RZ, PT ;  /* 0x000000ff3000720b */ /* 0x040fe20003f2e000 */
[----:B------:R-:W-:Y:S01]  /*47b0*/  VIADD R7, R5, 0x2c0 ;  /* 0x000002c005077836 */ /* 0x000fe20000000000 */
[----:B------:R-:W-:Y:S02]  /*47c0*/  SEL R23, R49, RZ, P2 ;  /* 0x000000ff31177207 */ /* 0x000fe40001000000 */
[----:B------:R-:W-:Y:S02]  /*47d0*/  SEL R22, R48, RZ, P1 ;  /* 0x000000ff30167207 */ /* 0x000fe40000800000 */
[----:B------:R-:W-:Y:S02]  /*47e0*/  FSETP.GEU.AND P2, PT, R40, RZ, PT ;  /* 0x000000ff2800720b */ /* 0x000fe40003f4e000 */
[----:B------:R-:W-:Y:S01]  /*47f0*/  FSETP.GEU.AND P1, PT, R41, RZ, PT ;  /* 0x000000ff2900720b */ /* 0x000fe20003f2e000 */
[----:B------:R-:W-:-:S02]  /*4800*/  VIADD R11, R5, 0x580 ;  /* 0x00000580050b7836 */ /* 0x000fc40000000000 */
[--C-:B0-----:R-:W-:Y:S01]  /*4810*/  IMAD.WIDE R2, R3, 0x4, R8.reuse ;  /* 0x0000000403027825 */ /* 0x101fe200078e0208 */
[----:B------:R-:W-:Y:S02]  /*4820*/  SEL R21, R40, RZ, P2 ;  /* 0x000000ff28157207 */ /* 0x000fe40001000000 */
[----:B------:R-:W-:Y:S01]  /*4830*/  SEL R20, R41, RZ, P1 ;  /* 0x000000ff29147207 */ /* 0x000fe20000800000 */
[--C-:B------:R-:W-:Y:S01]  /*4840*/  IMAD.WIDE R4, R5, 0x4, R8.reuse ;  /* 0x0000000405047825 */ /* 0x100fe200078e0208 */
[----:B------:R0:W-:Y:S03]  /*4850*/  @P0 STG.E.128 desc[UR4][R2.64], R12 ;  /* 0x0000000c02000986 */ /* 0x0001e6000c101d04 */
[----:B------:R-:W-:Y:S01]  /*4860*/  IMAD.WIDE R6, R7, 0x4, R8 ;  /* 0x0000000407067825 */ /* 0x000fe200078e0208 */
[----:B------:R0:W-:Y:S01]  /*4870*/  @P6 STG.E.128 desc[UR4][R4.64], R16 ;  /* 0x0000001004006986 */ /* 0x0001e2000c101d04 */
[----:B------:R-:W-:-:S02]  /*4880*/  FSETP.GEU.AND P0, PT, R30, RZ, PT ;  /* 0x000000ff1e00720b */ /* 0x000fc40003f0e000 */
[----:B------:R-:W-:Y:S01]  /*4890*/  FSETP.GEU.AND P1, PT, R86, RZ, PT ;  /* 0x000000ff5600720b */ /* 0x000fe20003f2e000 */
[----:B------:R0:W-:Y:S01]  /*48a0*/  @P4 STG.E.128 desc[UR4][R6.64], R20 ;  /* 0x0000001406004986 */ /* 0x0001e2000c101d04 */
[----:B------:R-:W-:Y:S02]  /*48b0*/  FSETP.GEU.AND P2, PT, R51, RZ, PT ;  /* 0x000000ff3300720b */ /* 0x000fe40003f4e000 */
[----:B------:R-:W-:Y:S01]  /*48c0*/  FSETP.GEU.AND P3, PT, R50, RZ, PT ;  /* 0x000000ff3200720b */ /* 0x000fe20003f6e000 */
[----:B------:R-:W-:Y:S01]  /*48d0*/  IMAD.WIDE R8, R11, 0x4, R8 ;  /* 0x000000040b087825 */ /* 0x000fe200078e0208 */
[----:B------:R-:W-:Y:S02]  /*48e0*/  SEL R87, R30, RZ, P0 ;  /* 0x000000ff1e577207 */ /* 0x000fe40000000000 */
[----:B------:R-:W-:Y:S02]  /*48f0*/  SEL R86, R86, RZ, P1 ;  /* 0x000000ff56567207 */ /* 0x000fe40000800000 */
[----:B------:R-:W-:-:S02]  /*4900*/  SEL R85, R51, RZ, P2 ;  /* 0x000000ff33557207 */ /* 0x000fc40001000000 */
[----:B------:R-:W-:Y:S01]  /*4910*/  SEL R84, R50, RZ, P3 ;  /* 0x000000ff32547207 */ /* 0x000fe20001800000 */
[----:B0-----:R-:W-:Y:S06]  /*4920*/  @!P5 EXIT ;  /* 0x000000000000d94d */ /* 0x001fec0003800000 */
[----:B------:R-:W-:Y:S01]  /*4930*/  STG.E.128 desc[UR4][R8.64], R84 ;  /* 0x0000005408007986 */ /* 0x000fe2000c101d04 */
[----:B------:R-:W-:Y:S05]  /*4940*/  EXIT ;  /* 0x000000000000794d */ /* 0x000fea0003800000 */
.L_x_0:
[----:B------:R-:W-:-:S00]  /*4950*/  BRA `(.L_x_0) ;  /* 0xfffffffc00fc7947 */ /* 0x000fc0000383ffff */
[----:B------:R-:W-:-:S00]  /*4960*/  NOP ;  /* 0x0000000000007918 */ /* 0x000fc00000000000 */
        /* <DEDUP_REMOVED lines=9> */
.L_x_1:


//--------------------- .nv.global.init           --------------------------
	.section	.nv.global.init,"aw",@progbits
.nv.global.init:
	.type		_$_str,@object
	.size		_$_str,(_$_str_$_2 - _$_str)
_$_str:
        /*0000*/ 	.byte	0x5f, 0x5f, 0x43, 0x55, 0x44, 0x41, 0x5f, 0x46, 0x54, 0x5a, 0x00
	.type		_$_str_$_2,@object
	.size		_$_str_$_2,(.L_1 - _$_str_$_2)
_$_str_$_2:
        /*000b*/ 	.byte	0x5f, 0x5f, 0x43, 0x55, 0x44, 0x41, 0x5f, 0x50, 0x52, 0x45, 0x43, 0x5f, 0x53, 0x51, 0x52, 0x54
        /*001b*/ 	.byte	0x00
.L_1:


//--------------------- .nv.constant0.triton_poi_fused_cat_relu_62 --------------------------
	.section	.nv.constant0.triton_poi_fused_cat_relu_62,"a",@progbits
	.sectionflags	@""
	.align	4
.nv.constant0.triton_poi_fused_cat_relu_62:
	.zero		656
